	.target	sm_90a

	.elftype	@"ET_EXEC"


//--------------------- .note.nv.tkinfo           --------------------------
	.section	.note.nv.tkinfo,"",@"SHT_NOTE"
	.sectionflags	@"SHF_NOTE_NV_TKINFO"
	.tkinfo
        /*0018*/ 	.word	0x00000002
        /*0030*/ 	.string	""
        /*0030*/ 	.string	"ptxas"
        /*0030*/ 	.string	"Cuda compilation tools, release 13.0, V13.0.88"
        /*0030*/ 	.string	"Build cuda_13.0.r13.0/compiler.36424714_0"
        /*0030*/ 	.string	"-v  -suppress-debug-info  -lineinfo  -arch sm_90a "



//--------------------- .note.nv.cuinfo           --------------------------
	.section	.note.nv.cuinfo,"",@"SHT_NOTE"
	.sectionflags	@"SHF_NOTE_NV_CUINFO"
        /*0018*/ 	.short	0x0002
        /*001a*/ 	.short	0x005a
        /*001c*/ 	.short	0x0082
	.zero		2


//--------------------- .nv.info                  --------------------------
	.section	.nv.info,"",@"SHT_CUDA_INFO"
	.align	4


	//----- nvinfo : EIATTR_REGCOUNT
	.align		4
        /*0000*/ 	.byte	0x04, 0x2f
        /*0002*/ 	.short	(.L_1 - .L_0)
	.align		4
.L_0:
        /*0004*/ 	.word	index@(matmul_kernel)
        /*0008*/ 	.word	0x000000f6


	//----- nvinfo : EIATTR_FRAME_SIZE
	.align		4
.L_1:
        /*000c*/ 	.byte	0x04, 0x11
        /*000e*/ 	.short	(.L_3 - .L_2)
	.align		4
.L_2:
        /*0010*/ 	.word	index@(matmul_kernel)
        /*0014*/ 	.word	0x00000000


	//----- nvinfo : EIATTR_MIN_STACK_SIZE
	.align		4
.L_3:
        /*0018*/ 	.byte	0x04, 0x12
        /*001a*/ 	.short	(.L_5 - .L_4)
	.align		4
.L_4:
        /*001c*/ 	.word	index@(matmul_kernel)
        /*0020*/ 	.word	0x00000000
.L_5:


//--------------------- .nv.compat                --------------------------
	.section	.nv.compat,"",@"SHT_CUDA_COMPAT_INFO"
	.align	4
        /*0000*/ 	.byte	0x02, 0x09, 0x01, 0x00, 0x02, 0x02, 0x01, 0x00, 0x02, 0x05, 0x05, 0x00, 0x03, 0x07, 0x01, 0x01
        /*0010*/ 	.byte	0x02, 0x03, 0x00, 0x00, 0x02, 0x06, 0x01, 0x00, 0x04, 0x0b, 0x08, 0x00, 0x00, 0x00, 0x00, 0x00
        /*0020*/ 	.byte	0x00, 0x00, 0x00, 0x00


//--------------------- .nv.info.matmul_kernel    --------------------------
	.section	.nv.info.matmul_kernel,"",@"SHT_CUDA_INFO"
	.sectionflags	@""
	.align	4


	//----- nvinfo : EIATTR_CUDA_API_VERSION
	.align		4
        /*0000*/ 	.byte	0x04, 0x37
        /*0002*/ 	.short	(.L_7 - .L_6)
.L_6:
        /*0004*/ 	.word	0x00000082


	//----- nvinfo : EIATTR_KPARAM_INFO
	.align		4
.L_7:
        /*0008*/ 	.byte	0x04, 0x17
        /*000a*/ 	.short	(.L_9 - .L_8)
.L_8:
        /*000c*/ 	.word	0x00000000
        /*0010*/ 	.short	0x000d
        /*0012*/ 	.short	0x0048
        /*0014*/ 	.byte	0x00, 0xf4, 0x21, 0x00


	//----- nvinfo : EIATTR_KPARAM_INFO
	.align		4
.L_9:
        /*0018*/ 	.byte	0x04, 0x17
        /*001a*/ 	.short	(.L_11 - .L_10)
.L_10:
        /*001c*/ 	.word	0x00000000
        /*0020*/ 	.short	0x000c
        /*0022*/ 	.short	0x0040
        /*0024*/ 	.byte	0x00, 0xf4, 0x21, 0x00


	//----- nvinfo : EIATTR_KPARAM_INFO
	.align		4
.L_11:
        /*0028*/ 	.byte	0x04, 0x17
        /*002a*/ 	.short	(.L_13 - .L_12)
.L_12:
        /*002c*/ 	.word	0x00000000
        /*0030*/ 	.short	0x000b
        /*0032*/ 	.short	0x0038
        /*0034*/ 	.byte	0x00, 0xf0, 0x11, 0x00


	//----- nvinfo : EIATTR_KPARAM_INFO
	.align		4
.L_13:
        /*0038*/ 	.byte	0x04, 0x17
        /*003a*/ 	.short	(.L_15 - .L_14)
.L_14:
        /*003c*/ 	.word	0x00000000
        /*0040*/ 	.short	0x000a
        /*0042*/ 	.short	0x0034
        /*0044*/ 	.byte	0x00, 0xf0, 0x11, 0x00


	//----- nvinfo : EIATTR_KPARAM_INFO
	.align		4
.L_15:
        /*0048*/ 	.byte	0x04, 0x17
        /*004a*/ 	.short	(.L_17 - .L_16)
.L_16:
        /*004c*/ 	.word	0x00000000
        /*0050*/ 	.short	0x0009
        /*0052*/ 	.short	0x0030
        /*0054*/ 	.byte	0x00, 0xf0, 0x11, 0x00


	//----- nvinfo : EIATTR_KPARAM_INFO
	.align		4
.L_17:
        /*0058*/ 	.byte	0x04, 0x17
        /*005a*/ 	.short	(.L_19 - .L_18)
.L_18:
        /*005c*/ 	.word	0x00000000
        /*0060*/ 	.short	0x0008
        /*0062*/ 	.short	0x002c
        /*0064*/ 	.byte	0x00, 0xf0, 0x11, 0x00


	//----- nvinfo : EIATTR_KPARAM_INFO
	.align		4
.L_19:
        /*0068*/ 	.byte	0x04, 0x17
        /*006a*/ 	.short	(.L_21 - .L_20)
.L_20:
        /*006c*/ 	.word	0x00000000
        /*0070*/ 	.short	0x0007
        /*0072*/ 	.short	0x0028
        /*0074*/ 	.byte	0x00, 0xf0, 0x11, 0x00


	//----- nvinfo : EIATTR_KPARAM_INFO
	.align		4
.L_21:
        /*0078*/ 	.byte	0x04, 0x17
        /*007a*/ 	.short	(.L_23 - .L_22)
.L_22:
        /*007c*/ 	.word	0x00000000
        /*0080*/ 	.short	0x0006
        /*0082*/ 	.short	0x0024
        /*0084*/ 	.byte	0x00, 0xf0, 0x11, 0x00


	//----- nvinfo : EIATTR_KPARAM_INFO
	.align		4
.L_23:
        /*0088*/ 	.byte	0x04, 0x17
        /*008a*/ 	.short	(.L_25 - .L_24)
.L_24:
        /*008c*/ 	.word	0x00000000
        /*0090*/ 	.short	0x0005
        /*0092*/ 	.short	0x0020
        /*0094*/ 	.byte	0x00, 0xf0, 0x11, 0x00


	//----- nvinfo : EIATTR_KPARAM_INFO
	.align		4
.L_25:
        /*0098*/ 	.byte	0x04, 0x17
        /*009a*/ 	.short	(.L_27 - .L_26)
.L_26:
        /*009c*/ 	.word	0x00000000
        /*00a0*/ 	.short	0x0004
        /*00a2*/ 	.short	0x001c
        /*00a4*/ 	.byte	0x00, 0xf0, 0x11, 0x00


	//----- nvinfo : EIATTR_KPARAM_INFO
	.align		4
.L_27:
        /*00a8*/ 	.byte	0x04, 0x17
        /*00aa*/ 	.short	(.L_29 - .L_28)
.L_28:
        /*00ac*/ 	.word	0x00000000
        /*00b0*/ 	.short	0x0003
        /*00b2*/ 	.short	0x0018
        /*00b4*/ 	.byte	0x00, 0xf0, 0x11, 0x00


	//----- nvinfo : EIATTR_KPARAM_INFO
	.align		4
.L_29:
        /*00b8*/ 	.byte	0x04, 0x17
        /*00ba*/ 	.short	(.L_31 - .L_30)
.L_30:
        /*00bc*/ 	.word	0x00000000
        /*00c0*/ 	.short	0x0002
        /*00c2*/ 	.short	0x0010
        /*00c4*/ 	.byte	0x00, 0xf4, 0x21, 0x00


	//----- nvinfo : EIATTR_KPARAM_INFO
	.align		4
.L_31:
        /*00c8*/ 	.byte	0x04, 0x17
        /*00ca*/ 	.short	(.L_33 - .L_32)
.L_32:
        /*00cc*/ 	.word	0x00000000
        /*00d0*/ 	.short	0x0001
        /*00d2*/ 	.short	0x0008
        /*00d4*/ 	.byte	0x00, 0xf4, 0x21, 0x00


	//----- nvinfo : EIATTR_KPARAM_INFO
	.align		4
.L_33:
        /*00d8*/ 	.byte	0x04, 0x17
        /*00da*/ 	.short	(.L_35 - .L_34)
.L_34:
        /*00dc*/ 	.word	0x00000000
        /*00e0*/ 	.short	0x0000
        /*00e2*/ 	.short	0x0000
        /*00e4*/ 	.byte	0x00, 0xf4, 0x21, 0x00


	//----- nvinfo : EIATTR_SPARSE_MMA_MASK
	.align		4
.L_35:
        /*00e8*/ 	.byte	0x03, 0x50
        /*00ea*/ 	.short	0x0000


	//----- nvinfo : EIATTR_MAXREG_COUNT
	.align		4
        /*00ec*/ 	.byte	0x03, 0x1b
        /*00ee*/ 	.short	0x00ff


	//----- nvinfo : EIATTR_NUM_BARRIERS
	.align		4
        /*00f0*/ 	.byte	0x02, 0x4c
        /*00f2*/ 	.byte	0x01
	.zero		1


	//----- nvinfo : EIATTR_MERCURY_ISA_VERSION
	.align		4
        /*00f4*/ 	.byte	0x03, 0x5f
        /*00f6*/ 	.short	0x0101


	//----- nvinfo : EIATTR_EXIT_INSTR_OFFSETS
	.align		4
        /*00f8*/ 	.byte	0x04, 0x1c
        /*00fa*/ 	.short	(.L_37 - .L_36)


	//   ....[0]....
.L_36:
        /*00fc*/ 	.word	0x00007c90


	//   ....[1]....
        /*0100*/ 	.word	0x00007cc0


	//----- nvinfo : EIATTR_REQNTID
	.align		4
.L_37:
        /*0104*/ 	.byte	0x04, 0x10
        /*0106*/ 	.short	(.L_39 - .L_38)
.L_38:
        /*0108*/ 	.word	0x00000100
        /*010c*/ 	.word	0x00000001
        /*0110*/ 	.word	0x00000001


	//----- nvinfo : EIATTR_CBANK_PARAM_SIZE
	.align		4
.L_39:
        /*0114*/ 	.byte	0x03, 0x19
        /*0116*/ 	.short	0x0050


	//----- nvinfo : EIATTR_PARAM_CBANK
	.align		4
        /*0118*/ 	.byte	0x04, 0x0a
        /*011a*/ 	.short	(.L_41 - .L_40)
	.align		4
.L_40:
        /*011c*/ 	.word	index@(.nv.constant0.matmul_kernel)
        /*0120*/ 	.short	0x0210
        /*0122*/ 	.short	0x0050


	//----- nvinfo : EIATTR_SW_WAR
	.align		4
.L_41:
        /*0124*/ 	.byte	0x04, 0x36
        /*0126*/ 	.short	(.L_43 - .L_42)
.L_42:
        /*0128*/ 	.word	0x00000008
.L_43:


//--------------------- .nv.callgraph             --------------------------
	.section	.nv.callgraph,"",@"SHT_CUDA_CALLGRAPH"
	.align	4
	.sectionentsize	8
	.align		4
        /*0000*/ 	.word	0x00000000
	.align		4
        /*0004*/ 	.word	0xffffffff
	.align		4
        /*0008*/ 	.word	0x00000000
	.align		4
        /*000c*/ 	.word	0xfffffffe
	.align		4
        /*0010*/ 	.word	0x00000000
	.align		4
        /*0014*/ 	.word	0xfffffffd
	.align		4
        /*0018*/ 	.word	0x00000000
	.align		4
        /*001c*/ 	.word	0xfffffffc


//--------------------- .text.matmul_kernel       --------------------------
	.section	.text.matmul_kernel,"ax",@progbits
	.align	128
        .global         matmul_kernel
        .type           matmul_kernel,@function
        .size           matmul_kernel,(.L_x_4 - matmul_kernel)
        .other          matmul_kernel,@"STO_CUDA_ENTRY STV_DEFAULT"
matmul_kernel:
.text.matmul_kernel:
[----:B------:R-:W-:Y:S08]  /*0000*/  LDC R1, c[0x0][0x28] ;  /* 0x00000a00ff017b82 */ /* 0x000ff00000000800 */
[----:B------:R-:W0:Y:S01]  /*0010*/  LDC.64 R52, c[0x0][0x228] ;  /* 0x00008a00ff347b82 */ /* 0x000e220000000a00 */
[----:B------:R-:W1:Y:S01]  /*0020*/  S2R R5, SR_CTAID.X ;  /* 0x0000000000057919 */ /* 0x000e620000002500 */
[----:B------:R-:W-:Y:S01]  /*0030*/  UMOV UR4, 0x400 ;  /* 0x0000040000047882 */ /* 0x000fe20000000000 */
[----:B------:R-:W-:Y:S01]  /*0040*/  ULDC.64 UR6, c[0x0][0x208] ;  /* 0x0000820000067ab9 */ /* 0x000fe20000000a00 */
[----:B------:R-:W2:Y:S04]  /*0050*/  S2R R192, SR_TID.X ;  /* 0x0000000000c07919 */ /* 0x000ea80000002100 */
[----:B------:R-:W3:Y:S08]  /*0060*/  LDC R194, c[0x0][0x230] ;  /* 0x00008c00ffc27b82 */ /* 0x000ef00000000800 */
[----:B------:R-:W4:Y:S01]  /*0070*/  S2UR UR5, SR_CgaCtaId ;  /* 0x00000000000579c3 */ /* 0x000f220000008800 */
[----:B0-----:R-:W-:-:S05]  /*0080*/  VIADD R0, R53, 0xff ;  /* 0x000000ff35007836 */ /* 0x001fca0000000000 */
[----:B------:R-:W-:Y:S01]  /*0090*/  SHF.R.S32.HI R3, RZ, 0x1f, R0 ;  /* 0x0000001fff037819 */ /* 0x000fe20000011400 */
[----:B---3--:R-:W-:-:S03]  /*00a0*/  VIADD R194, R194, 0x3f ;  /* 0x0000003fc2c27836 */ /* 0x008fc60000000000 */
[----:B------:R-:W-:Y:S02]  /*00b0*/  LEA.HI R3, R3, R0, RZ, 0x8 ;  /* 0x0000000003037211 */ /* 0x000fe400078f40ff */
[----:B-1----:R-:W-:Y:S02]  /*00c0*/  IABS R8, R5 ;  /* 0x0000000500087213 */ /* 0x002fe40000000000 */
[----:B------:R-:W-:Y:S01]  /*00d0*/  SHF.R.S32.HI R3, RZ, 0x8, R3 ;  /* 0x00000008ff037819 */ /* 0x000fe20000011403 */
[----:B----4-:R-:W-:-:S04]  /*00e0*/  ULEA UR4, UR5, UR4, 0x18 ;  /* 0x0000000405047291 */ /* 0x010fc8000f8ec03f */
[----:B------:R-:W-:Y:S01]  /*00f0*/  IMAD.SHL.U32 R4, R3, 0x8, RZ ;  /* 0x0000000803047824 */ /* 0x000fe200078e00ff */
[----:B------:R-:W-:-:S04]  /*0100*/  ULDC UR5, c[0x0][0x230] ;  /* 0x00008c0000057ab9 */ /* 0x000fc80000000800 */
[-C--:B------:R-:W-:Y:S02]  /*0110*/  IABS R7, R4.reuse ;  /* 0x0000000400077213 */ /* 0x080fe40000000000 */
[----:B------:R-:W-:Y:S02]  /*0120*/  IABS R10, R4 ;  /* 0x00000004000a7213 */ /* 0x000fe40000000000 */
[----:B------:R-:W0:Y:S08]  /*0130*/  I2F.RP R0, R7 ;  /* 0x0000000700007306 */ /* 0x000e300000209400 */
[----:B0-----:R-:W0:Y:S02]  /*0140*/  MUFU.RCP R0, R0 ;  /* 0x0000000000007308 */ /* 0x001e240000001000 */
[----:B0-----:R-:W-:-:S02]  /*0150*/  VIADD R2, R0, 0xffffffe ;  /* 0x0ffffffe00027836 */ /* 0x001fc40000000000 */
[----:B------:R-:W-:-:S04]  /*0160*/  IMAD.MOV R0, RZ, RZ, -R10 ;  /* 0x000000ffff007224 */ /* 0x000fc800078e0a0a */
[----:B------:R0:W1:Y:S02]  /*0170*/  F2I.FTZ.U32.TRUNC.NTZ R3, R2 ;  /* 0x0000000200037305 */ /* 0x000064000021f000 */
[----:B0-----:R-:W-:Y:S02]  /*0180*/  IMAD.MOV.U32 R2, RZ, RZ, RZ ;  /* 0x000000ffff027224 */ /* 0x001fe400078e00ff */
[----:B-1----:R-:W-:-:S04]  /*0190*/  IMAD.MOV R6, RZ, RZ, -R3 ;  /* 0x000000ffff067224 */ /* 0x002fc800078e0a03 */
[----:B------:R-:W-:Y:S02]  /*01a0*/  IMAD R9, R6, R7, RZ ;  /* 0x0000000706097224 */ /* 0x000fe400078e02ff */
[----:B------:R-:W-:Y:S02]  /*01b0*/  IMAD.MOV.U32 R6, RZ, RZ, R8 ;  /* 0x000000ffff067224 */ /* 0x000fe400078e0008 */
[----:B------:R-:W-:-:S06]  /*01c0*/  IMAD.HI.U32 R3, R3, R9, R2 ;  /* 0x0000000903037227 */ /* 0x000fcc00078e0002 */
[----:B------:R-:W-:-:S04]  /*01d0*/  IMAD.HI.U32 R3, R3, R6, RZ ;  /* 0x0000000603037227 */ /* 0x000fc800078e00ff */
[----:B------:R-:W-:-:S05]  /*01e0*/  IMAD R0, R3, R0, R6 ;  /* 0x0000000003007224 */ /* 0x000fca00078e0206 */
[----:B------:R-:W-:-:S13]  /*01f0*/  ISETP.GT.U32.AND P1, PT, R7, R0, PT ;  /* 0x000000000700720c */ /* 0x000fda0003f24070 */
[----:B------:R-:W-:Y:S02]  /*0200*/  @!P1 IMAD.IADD R0, R0, 0x1, -R7 ;  /* 0x0000000100009824 */ /* 0x000fe400078e0a07 */
[----:B------:R-:W-:Y:S01]  /*0210*/  @!P1 VIADD R3, R3, 0x1 ;  /* 0x0000000103039836 */ /* 0x000fe20000000000 */
[----:B------:R-:W-:Y:S02]  /*0220*/  ISETP.NE.AND P1, PT, R4, RZ, PT ;  /* 0x000000ff0400720c */ /* 0x000fe40003f25270 */
[----:B------:R-:W-:Y:S02]  /*0230*/  ISETP.GE.U32.AND P0, PT, R0, R7, PT ;  /* 0x000000070000720c */ /* 0x000fe40003f06070 */
[----:B------:R-:W-:-:S04]  /*0240*/  LOP3.LUT R0, R5, R4, RZ, 0x3c, !PT ;  /* 0x0000000405007212 */ /* 0x000fc800078e3cff */
[----:B------:R-:W-:Y:S01]  /*0250*/  ISETP.GE.AND P2, PT, R0, RZ, PT ;  /* 0x000000ff0000720c */ /* 0x000fe20003f46270 */
[----:B------:R-:W-:-:S06]  /*0260*/  VIADD R0, R52, 0xf ;  /* 0x0000000f34007836 */ /* 0x000fcc0000000000 */
[----:B------:R-:W-:-:S04]  /*0270*/  @P0 VIADD R3, R3, 0x1 ;  /* 0x0000000103030836 */ /* 0x000fc80000000000 */
[----:B------:R-:W-:Y:S01]  /*0280*/  IMAD.MOV.U32 R2, RZ, RZ, R3 ;  /* 0x000000ffff027224 */ /* 0x000fe200078e0003 */
[----:B------:R-:W-:-:S03]  /*0290*/  SHF.R.S32.HI R3, RZ, 0x1f, R0 ;  /* 0x0000001fff037819 */ /* 0x000fc60000011400 */
[----:B------:R-:W-:Y:S01]  /*02a0*/  @!P2 IMAD.MOV R2, RZ, RZ, -R2 ;  /* 0x000000ffff02a224 */ /* 0x000fe200078e0a02 */
[----:B------:R-:W-:Y:S02]  /*02b0*/  @!P1 LOP3.LUT R2, RZ, R4, RZ, 0x33, !PT ;  /* 0x00000004ff029212 */ /* 0x000fe400078e33ff */
[----:B------:R-:W-:-:S03]  /*02c0*/  LEA.HI R3, R3, R0, RZ, 0x4 ;  /* 0x0000000003037211 */ /* 0x000fc600078f20ff */
[C---:B------:R-:W-:Y:S01]  /*02d0*/  IMAD.SHL.U32 R186, R2.reuse, 0x8, RZ ;  /* 0x0000000802ba7824 */ /* 0x040fe200078e00ff */
[----:B------:R-:W-:-:S04]  /*02e0*/  IADD3 R2, -R2, RZ, RZ ;  /* 0x000000ff02027210 */ /* 0x000fc80007ffe1ff */
[----:B------:R-:W-:Y:S01]  /*02f0*/  LEA.HI.SX32 R3, R3, -R186, 0x1c ;  /* 0x800000ba03037211 */ /* 0x000fe200078fe2ff */
[----:B------:R-:W-:-:S03]  /*0300*/  IMAD R4, R4, R2, R5 ;  /* 0x0000000204047224 */ /* 0x000fc600078e0205 */
[----:B------:R-:W-:Y:S02]  /*0310*/  VIMNMX R11, R3, 0x8, PT ;  /* 0x00000008030b7848 */ /* 0x000fe40003fe0100 */
[----:B------:R-:W-:Y:S02]  /*0320*/  IABS R9, R4 ;  /* 0x0000000400097213 */ /* 0x000fe40000000000 */
[----:B------:R-:W-:-:S04]  /*0330*/  IABS R7, R11 ;  /* 0x0000000b00077213 */ /* 0x000fc80000000000 */
[----:B------:R-:W0:Y:S08]  /*0340*/  I2F.RP R0, R7 ;  /* 0x0000000700007306 */ /* 0x000e300000209400 */
[----:B0-----:R-:W0:Y:S02]  /*0350*/  MUFU.RCP R0, R0 ;  /* 0x0000000000007308 */ /* 0x001e240000001000 */
[----:B0-----:R-:W-:-:S06]  /*0360*/  VIADD R3, R0, 0xffffffe ;  /* 0x0ffffffe00037836 */ /* 0x001fcc0000000000 */
[----:B------:R-:W0:Y:S02]  /*0370*/  F2I.FTZ.U32.TRUNC.NTZ R3, R3 ;  /* 0x0000000300037305 */ /* 0x000e24000021f000 */
[----:B0-----:R-:W-:-:S04]  /*0380*/  IMAD.MOV R6, RZ, RZ, -R3 ;  /* 0x000000ffff067224 */ /* 0x001fc800078e0a03 */
[----:B------:R-:W-:Y:S01]  /*0390*/  IMAD.MOV.U32 R2, RZ, RZ, R6 ;  /* 0x000000ffff027224 */ /* 0x000fe200078e0006 */
[----:B------:R-:W-:-:S03]  /*03a0*/  IABS R6, R11 ;  /* 0x0000000b00067213 */ /* 0x000fc60000000000 */
[----:B------:R-:W-:Y:S02]  /*03b0*/  IMAD R5, R2, R7, RZ ;  /* 0x0000000702057224 */ /* 0x000fe400078e02ff */
[----:B------:R-:W-:Y:S02]  /*03c0*/  IMAD.MOV.U32 R2, RZ, RZ, RZ ;  /* 0x000000ffff027224 */ /* 0x000fe400078e00ff */
[----:B------:R-:W-:Y:S02]  /*03d0*/  IMAD.MOV R0, RZ, RZ, -R6 ;  /* 0x000000ffff007224 */ /* 0x000fe400078e0a06 */
[----:B------:R-:W-:Y:S01]  /*03e0*/  IMAD.HI.U32 R2, R3, R5, R2 ;  /* 0x0000000503027227 */ /* 0x000fe200078e0002 */
[----:B--2---:R-:W-:-:S05]  /*03f0*/  LOP3.LUT R3, R192, 0xf, RZ, 0xc0, !PT ;  /* 0x0000000fc0037812 */ /* 0x004fca00078ec0ff */
        /* <DEDUP_REMOVED lines=8> */
[----:B------:R-:W-:-:S07]  /*0480*/  ISETP.GE.AND P2, PT, R0, RZ, PT ;  /* 0x000000ff0000720c */ /* 0x000fce0003f46270 */
[----:B------:R-:W-:Y:S01]  /*0490*/  @P0 VIADD R2, R2, 0x1 ;  /* 0x0000000102020836 */ /* 0x000fe20000000000 */
[----:B------:R-:W-:-:S03]  /*04a0*/  ISETP.GT.AND P0, PT, R194, 0x3f, PT ;  /* 0x0000003fc200780c */ /* 0x000fc60003f04270 */
[----:B------:R-:W-:Y:S01]  /*04b0*/  IMAD.MOV.U32 R185, RZ, RZ, R2 ;  /* 0x000000ffffb97224 */ /* 0x000fe200078e0002 */
[----:B------:R-:W-:-:S03]  /*04c0*/  LEA.HI R2, R192, 0x30, RZ, 0x1c ;  /* 0x00000030c0027811 */ /* 0x000fc600078fe0ff */
[----:B------:R-:W-:Y:S01]  /*04d0*/  @!P2 IMAD.MOV R185, RZ, RZ, -R185 ;  /* 0x000000ffffb9a224 */ /* 0x000fe200078e0ab9 */
[----:B------:R-:W-:-:S05]  /*04e0*/  @!P1 LOP3.LUT R185, RZ, R11, RZ, 0x33, !PT ;  /* 0x0000000bffb99212 */ /* 0x000fca00078e33ff */
[----:B------:R-:W-:Y:S02]  /*04f0*/  IMAD.MOV R0, RZ, RZ, -R185 ;  /* 0x000000ffff007224 */ /* 0x000fe400078e0ab9 */
[----:B------:R-:W-:Y:S02]  /*0500*/  IMAD.SHL.U32 R185, R185, 0x100, RZ ;  /* 0x00000100b9b97824 */ /* 0x000fe400078e00ff */
[----:B------:R-:W-:-:S04]  /*0510*/  IMAD R0, R11, R0, R4 ;  /* 0x000000000b007224 */ /* 0x000fc800078e0204 */
[----:B------:R-:W-:Y:S01]  /*0520*/  IMAD.IADD R186, R186, 0x1, R0 ;  /* 0x00000001baba7824 */ /* 0x000fe200078e0200 */
[----:B------:R-:W-:-:S03]  /*0530*/  SHF.R.U32.HI R0, RZ, 0x4, R192 ;  /* 0x00000004ff007819 */ /* 0x000fc600000116c0 */
[----:B------:R-:W-:Y:S01]  /*0540*/  IMAD R186, R186, 0x10, R3 ;  /* 0x00000010baba7824 */ /* 0x000fe200078e0203 */
[----:B------:R-:W-:-:S04]  /*0550*/  SGXT.U32 R0, R0, 0x4 ;  /* 0x000000040000781a */ /* 0x000fc80000000000 */
[C---:B------:R-:W-:Y:S02]  /*0560*/  LOP3.LUT R3, R0.reuse, 0x10, RZ, 0xfc, !PT ;  /* 0x0000001000037812 */ /* 0x040fe400078efcff */
[----:B------:R-:W-:Y:S01]  /*0570*/  LOP3.LUT R4, R0, 0x20, RZ, 0xfc, !PT ;  /* 0x0000002000047812 */ /* 0x000fe200078efcff */
[----:B------:R-:W-:Y:S06]  /*0580*/  @P0 BRA `(.L_x_0) ;  /* 0x0000000000200947 */ /* 0x000fec0003800000 */
[C---:B------:R-:W-:Y:S01]  /*0590*/  IMAD.SHL.U32 R191, R192.reuse, 0x20, RZ ;  /* 0x00000020c0bf7824 */ /* 0x040fe200078e00ff */
[----:B------:R-:W-:Y:S02]  /*05a0*/  SHF.L.U32 R193, R192, 0x1, RZ ;  /* 0x00000001c0c17819 */ /* 0x000fe400000006ff */
[----:B------:R-:W-:Y:S02]  /*05b0*/  CS2R R76, SRZ ;  /* 0x00000000004c7805 */ /* 0x000fe4000001ff00 */
[----:B------:R-:W-:Y:S02]  /*05c0*/  CS2R R4, SRZ ;  /* 0x0000000000047805 */ /* 0x000fe4000001ff00 */
[----:B------:R-:W-:Y:S02]  /*05d0*/  CS2R R78, SRZ ;  /* 0x00000000004e7805 */ /* 0x000fe4000001ff00 */
[----:B------:R-:W-:Y:S02]  /*05e0*/  CS2R R2, SRZ ;  /* 0x0000000000027805 */ /* 0x000fe4000001ff00 */
[----:B------:R-:W-:Y:S01]  /*05f0*/  LOP3.LUT R191, R191, 0x60, RZ, 0xc0, !PT ;  /* 0x00000060bfbf7812 */ /* 0x000fe200078ec0ff */
[----:B------:R-:W-:Y:S06]  /*0600*/  BRA `(.L_x_1) ;  /* 0x0000006c00787947 */ /* 0x000fec0003800000 */
.L_x_0:
[----:B------:R-:W-:Y:S01]  /*0610*/  IABS R5, R53 ;  /* 0x0000003500057213 */ /* 0x000fe20000000000 */
[----:B------:R-:W-:Y:S01]  /*0620*/  ULDC UR8, c[0x0][0x240] ;  /* 0x0000900000087ab9 */ /* 0x000fe20000000800 */
[----:B------:R-:W-:Y:S01]  /*0630*/  SHF.R.U32.HI R6, RZ, 0x6, R192 ;  /* 0x00000006ff067819 */ /* 0x000fe200000116c0 */
[----:B------:R-:W-:Y:S01]  /*0640*/  ULDC.64 UR10, c[0x0][0x218] ;  /* 0x00008600000a7ab9 */ /* 0x000fe20000000a00 */
[----:B------:R-:W0:Y:S01]  /*0650*/  I2F.RP R8, R5 ;  /* 0x0000000500087306 */ /* 0x000e220000209400 */
[----:B------:R-:W-:Y:S01]  /*0660*/  IABS R79, R52 ;  /* 0x00000034004f7213 */ /* 0x000fe20000000000 */
[----:B------:R-:W1:Y:S01]  /*0670*/  LDC R189, c[0x0][0x238] ;  /* 0x00008e00ffbd7b82 */ /* 0x000e620000000800 */
[----:B------:R-:W-:Y:S01]  /*0680*/  SGXT.U32 R6, R6, 0x2 ;  /* 0x000000020606781a */ /* 0x000fe20000000000 */
[C---:B------:R-:W-:Y:S01]  /*0690*/  IMAD.SHL.U32 R191, R192.reuse, 0x20, RZ ;  /* 0x00000020c0bf7824 */ /* 0x040fe200078e00ff */
[----:B------:R-:W-:Y:S01]  /*06a0*/  IABS R92, R186 ;  /* 0x000000ba005c7213 */ /* 0x000fe20000000000 */
[----:B------:R-:W-:Y:S01]  /*06b0*/  IMAD.SHL.U32 R193, R192, 0x2, RZ ;  /* 0x00000002c0c17824 */ /* 0x000fe200078e00ff */
[----:B------:R-:W-:-:S02]  /*06c0*/  LOP3.LUT R6, R185, R6, RZ, 0xfc, !PT ;  /* 0x00000006b9067212 */ /* 0x000fc400078efcff */
[----:B------:R-:W-:Y:S02]  /*06d0*/  CS2R R100, SRZ ;  /* 0x0000000000647805 */ /* 0x000fe4000001ff00 */
[----:B------:R-:W-:Y:S01]  /*06e0*/  CS2R R102, SRZ ;  /* 0x0000000000667805 */ /* 0x000fe2000001ff00 */
[----:B------:R-:W2:Y:S01]  /*06f0*/  LDC R190, c[0x0][0x23c] ;  /* 0x00008f00ffbe7b82 */ /* 0x000ea20000000800 */
[C---:B------:R-:W-:Y:S02]  /*0700*/  LOP3.LUT R9, R6.reuse, 0xf8, RZ, 0xfc, !PT ;  /* 0x000000f806097812 */ /* 0x040fe400078efcff */
[C---:B------:R-:W-:Y:S01]  /*0710*/  LOP3.LUT R7, R6.reuse, 0xfc, RZ, 0xfc, !PT ;  /* 0x000000fc06077812 */ /* 0x040fe200078efcff */
[----:B0-----:R-:W0:Y:S01]  /*0720*/  MUFU.RCP R8, R8 ;  /* 0x0000000800087308 */ /* 0x001e220000001000 */
[C---:B------:R-:W-:Y:S02]  /*0730*/  LOP3.LUT R17, R6.reuse, 0xf4, RZ, 0xfc, !PT ;  /* 0x000000f406117812 */ /* 0x040fe400078efcff */
[----:B------:R-:W-:-:S02]  /*0740*/  LOP3.LUT R18, R6, 0xf0, RZ, 0xfc, !PT ;  /* 0x000000f006127812 */ /* 0x000fc400078efcff */
[----:B------:R-:W-:Y:S02]  /*0750*/  IABS R15, R17 ;  /* 0x00000011000f7213 */ /* 0x000fe40000000000 */
[----:B------:R-:W-:Y:S02]  /*0760*/  ISETP.GE.AND P6, PT, R7, RZ, PT ;  /* 0x000000ff0700720c */ /* 0x000fe40003fc6270 */
[----:B------:R-:W-:Y:S02]  /*0770*/  ISETP.GE.AND P4, PT, R9, RZ, PT ;  /* 0x000000ff0900720c */ /* 0x000fe40003f86270 */
[----:B------:R-:W-:Y:S01]  /*0780*/  ISETP.GE.AND P3, PT, R17, RZ, PT ;  /* 0x000000ff1100720c */ /* 0x000fe20003f66270 */
[-C--:B-1----:R-:W-:Y:S01]  /*0790*/  IMAD R2, R2, R189.reuse, RZ ;  /* 0x000000bd02027224 */ /* 0x082fe200078e02ff */
[----:B------:R-:W-:Y:S01]  /*07a0*/  LOP3.LUT R25, R6, 0xdc, RZ, 0xfc, !PT ;  /* 0x000000dc06197812 */ /* 0x000fe200078efcff */
[----:B------:R-:W-:Y:S01]  /*07b0*/  IMAD R0, R0, R189, RZ ;  /* 0x000000bd00007224 */ /* 0x000fe200078e02ff */
[----:B------:R-:W-:Y:S01]  /*07c0*/  LOP3.LUT R30, R6, 0xd4, RZ, 0xfc, !PT ;  /* 0x000000d4061e7812 */ /* 0x000fe200078efcff */
[----:B0-----:R-:W-:Y:S01]  /*07d0*/  VIADD R10, R8, 0xffffffe ;  /* 0x0ffffffe080a7836 */ /* 0x001fe20000000000 */
[----:B------:R-:W-:-:S02]  /*07e0*/  IABS R8, R9 ;  /* 0x0000000900087213 */ /* 0x000fc40000000000 */
[C---:B------:R-:W-:Y:S01]  /*07f0*/  LOP3.LUT R9, R6.reuse, 0xe8, RZ, 0xfc, !PT ;  /* 0x000000e806097812 */ /* 0x040fe200078efcff */
[----:B------:R0:W1:Y:S01]  /*0800*/  F2I.FTZ.U32.TRUNC.NTZ R11, R10 ;  /* 0x0000000a000b7305 */ /* 0x000062000021f000 */
[----:B------:R-:W-:Y:S02]  /*0810*/  IABS R20, R25 ;  /* 0x0000001900147213 */ /* 0x000fe40000000000 */
[----:B------:R-:W-:Y:S02]  /*0820*/  IABS R17, R9 ;  /* 0x0000000900117213 */ /* 0x000fe40000000000 */
[----:B------:R-:W-:Y:S02]  /*0830*/  LOP3.LUT R29, R6, 0xd8, RZ, 0xfc, !PT ;  /* 0x000000d8061d7812 */ /* 0x000fe400078efcff */
[----:B------:R-:W-:Y:S01]  /*0840*/  IABS R23, R30 ;  /* 0x0000001e00177213 */ /* 0x000fe20000000000 */
[----:B0-----:R-:W-:Y:S01]  /*0850*/  IMAD.MOV.U32 R10, RZ, RZ, RZ ;  /* 0x000000ffff0a7224 */ /* 0x001fe200078e00ff */
[----:B------:R-:W-:-:S02]  /*0860*/  IABS R21, R29 ;  /* 0x0000001d00157213 */ /* 0x000fc40000000000 */
[C---:B------:R-:W-:Y:S02]  /*0870*/  LOP3.LUT R31, R6.reuse, 0xd0, RZ, 0xfc, !PT ;  /* 0x000000d0061f7812 */ /* 0x040fe400078efcff */
[C---:B------:R-:W-:Y:S01]  /*0880*/  LOP3.LUT R32, R6.reuse, 0xcc, RZ, 0xfc, !PT ;  /* 0x000000cc06207812 */ /* 0x040fe200078efcff */
[--C-:B-1----:R-:W-:Y:S01]  /*0890*/  IMAD.MOV R12, RZ, RZ, -R11.reuse ;  /* 0x000000ffff0c7224 */ /* 0x102fe200078e0a0b */
[----:B------:R-:W-:Y:S02]  /*08a0*/  IABS R24, R31 ;  /* 0x0000001f00187213 */ /* 0x000fe40000000000 */
[----:B------:R-:W-:Y:S01]  /*08b0*/  LOP3.LUT R33, R6, 0xc8, RZ, 0xfc, !PT ;  /* 0x000000c806217812 */ /* 0x000fe200078efcff */
[----:B------:R-:W-:Y:S01]  /*08c0*/  IMAD R13, R12, R5, RZ ;  /* 0x000000050c0d7224 */ /* 0x000fe200078e02ff */
[----:B------:R-:W-:Y:S02]  /*08d0*/  IABS R12, R7 ;  /* 0x00000007000c7213 */ /* 0x000fe40000000000 */
[C---:B------:R-:W-:Y:S01]  /*08e0*/  LOP3.LUT R7, R6.reuse, 0xec, RZ, 0xfc, !PT ;  /* 0x000000ec06077812 */ /* 0x040fe200078efcff */
[----:B------:R-:W-:Y:S01]  /*08f0*/  IMAD.HI.U32 R10, R11, R13, R10 ;  /* 0x0000000d0b0a7227 */ /* 0x000fe200078e000a */
[----:B------:R-:W-:-:S02]  /*0900*/  LOP3.LUT R34, R6, 0xc4, RZ, 0xfc, !PT ;  /* 0x000000c406227812 */ /* 0x000fc400078efcff */
[----:B------:R-:W-:Y:S01]  /*0910*/  LOP3.LUT R35, R6, 0xc0, RZ, 0xfc, !PT ;  /* 0x000000c006237812 */ /* 0x000fe200078efcff */
[----:B------:R-:W-:Y:S01]  /*0920*/  IMAD.MOV.U32 R13, RZ, RZ, R8 ;  /* 0x000000ffff0d7224 */ /* 0x000fe200078e0008 */
[----:B------:R-:W-:Y:S01]  /*0930*/  IABS R27, R34 ;  /* 0x00000022001b7213 */ /* 0x000fe20000000000 */
[----:B------:R-:W-:Y:S01]  /*0940*/  IMAD.HI.U32 R8, R10, R12, RZ ;  /* 0x0000000c0a087227 */ /* 0x000fe200078e00ff */
[----:B------:R-:W-:Y:S02]  /*0950*/  IABS R28, R35 ;  /* 0x00000023001c7213 */ /* 0x000fe40000000000 */
[----:B------:R-:W-:Y:S01]  /*0960*/  LOP3.LUT R40, R6, 0xa0, RZ, 0xfc, !PT ;  /* 0x000000a006287812 */ /* 0x000fe200078efcff */
[----:B------:R-:W-:Y:S01]  /*0970*/  IMAD.HI.U32 R11, R10, R13, RZ ;  /* 0x0000000d0a0b7227 */ /* 0x000fe200078e00ff */
[C---:B------:R-:W-:Y:S02]  /*0980*/  LOP3.LUT R42, R6.reuse, 0x9c, RZ, 0xfc, !PT ;  /* 0x0000009c062a7812 */ /* 0x040fe400078efcff */
[C---:B------:R-:W-:Y:S01]  /*0990*/  LOP3.LUT R43, R6.reuse, 0x98, RZ, 0xfc, !PT ;  /* 0x00000098062b7812 */ /* 0x040fe200078efcff */
[----:B------:R-:W-:Y:S01]  /*09a0*/  IMAD.MOV R8, RZ, RZ, -R8 ;  /* 0x000000ffff087224 */ /* 0x000fe200078e0a08 */
[----:B------:R-:W-:Y:S01]  /*09b0*/  IABS R37, R42 ;  /* 0x0000002a00257213 */ /* 0x000fe20000000000 */
[----:B------:R-:W-:Y:S01]  /*09c0*/  IMAD.MOV R14, RZ, RZ, -R11 ;  /* 0x000000ffff0e7224 */ /* 0x000fe200078e0a0b */
[----:B------:R-:W-:Y:S01]  /*09d0*/  IABS R38, R43 ;  /* 0x0000002b00267213 */ /* 0x000fe20000000000 */
[C---:B------:R-:W-:Y:S01]  /*09e0*/  IMAD R8, R5.reuse, R8, R12 ;  /* 0x0000000805087224 */ /* 0x040fe200078e020c */
[----:B------:R-:W-:Y:S01]  /*09f0*/  LOP3.LUT R44, R6, 0x94, RZ, 0xfc, !PT ;  /* 0x00000094062c7812 */ /* 0x000fe200078efcff */
[C---:B------:R-:W-:Y:S01]  /*0a00*/  IMAD R12, R5.reuse, R14, R13 ;  /* 0x0000000e050c7224 */ /* 0x040fe200078e020d */
[----:B------:R-:W-:Y:S01]  /*0a10*/  IABS R13, R18 ;  /* 0x00000012000d7213 */ /* 0x000fe20000000000 */
[----:B------:R-:W-:Y:S01]  /*0a20*/  IMAD.HI.U32 R11, R10, R15, RZ ;  /* 0x0000000f0a0b7227 */ /* 0x000fe200078e00ff */
[----:B------:R-:W-:-:S02]  /*0a30*/  ISETP.GT.U32.AND P0, PT, R5, R8, PT ;  /* 0x000000080500720c */ /* 0x000fc40003f04070 */
[C---:B------:R-:W-:Y:S01]  /*0a40*/  ISETP.GT.U32.AND P1, PT, R5.reuse, R12, PT ;  /* 0x0000000c0500720c */ /* 0x040fe20003f24070 */
[----:B------:R-:W-:Y:S01]  /*0a50*/  IMAD.MOV R14, RZ, RZ, -R11 ;  /* 0x000000ffff0e7224 */ /* 0x000fe200078e0a0b */
[----:B------:R-:W-:Y:S01]  /*0a60*/  IABS R39, R44 ;  /* 0x0000002c00277213 */ /* 0x000fe20000000000 */
[----:B------:R-:W-:Y:S01]  /*0a70*/  IMAD.HI.U32 R11, R10, R13, RZ ;  /* 0x0000000d0a0b7227 */ /* 0x000fe200078e00ff */
[C---:B------:R-:W-:Y:S02]  /*0a80*/  LOP3.LUT R45, R6.reuse, 0x90, RZ, 0xfc, !PT ;  /* 0x00000090062d7812 */ /* 0x040fe400078efcff */
[C---:B------:R-:W-:Y:S01]  /*0a90*/  LOP3.LUT R46, R6.reuse, 0x8c, RZ, 0xfc, !PT ;  /* 0x0000008c062e7812 */ /* 0x040fe200078efcff */
[C---:B------:R-:W-:Y:S01]  /*0aa0*/  IMAD R14, R5.reuse, R14, R15 ;  /* 0x0000000e050e7224 */ /* 0x040fe200078e020f */
[----:B------:R-:W-:Y:S01]  /*0ab0*/  IABS R15, R7 ;  /* 0x00000007000f7213 */ /* 0x000fe20000000000 */
[----:B------:R-:W-:Y:S01]  /*0ac0*/  IMAD.MOV R16, RZ, RZ, -R11 ;  /* 0x000000ffff107224 */ /* 0x000fe200078e0a0b */
[----:B------:R-:W-:Y:S01]  /*0ad0*/  LOP3.LUT R47, R6, 0x88, RZ, 0xfc, !PT ;  /* 0x00000088062f7812 */ /* 0x000fe200078efcff */
[--C-:B------:R-:W-:Y:S01]  /*0ae0*/  @!P0 IMAD.IADD R8, R8, 0x1, -R5.reuse ;  /* 0x0000000108088824 */ /* 0x100fe200078e0a05 */
[C---:B------:R-:W-:Y:S01]  /*0af0*/  ISETP.GT.U32.AND P0, PT, R5.reuse, R14, PT ;  /* 0x0000000e0500720c */ /* 0x040fe20003f04070 */
[----:B------:R-:W-:Y:S01]  /*0b00*/  @!P1 IMAD.IADD R12, R12, 0x1, -R5 ;  /* 0x000000010c0c9824 */ /* 0x000fe200078e0a05 */
[----:B------:R-:W-:Y:S01]  /*0b10*/  ISETP.GE.AND P1, PT, R18, RZ, PT ;  /* 0x000000ff1200720c */ /* 0x000fe20003f26270 */
[C---:B------:R-:W-:Y:S01]  /*0b20*/  IMAD R11, R5.reuse, R16, R13 ;  /* 0x00000010050b7224 */ /* 0x040fe200078e020d */
[----:B------:R-:W-:-:S02]  /*0b30*/  ISETP.GT.U32.AND P5, PT, R5, R8, PT ;  /* 0x000000080500720c */ /* 0x000fc40003fa4070 */
[----:B------:R-:W-:Y:S02]  /*0b40*/  ISETP.GT.U32.AND P2, PT, R5, R12, PT ;  /* 0x0000000c0500720c */ /* 0x000fe40003f44070 */
[C---:B------:R-:W-:Y:S02]  /*0b50*/  LOP3.LUT R13, R6.reuse, 0xe4, RZ, 0xfc, !PT ;  /* 0x000000e4060d7812 */ /* 0x040fe400078efcff */
[----:B------:R-:W-:Y:S02]  /*0b60*/  LOP3.LUT R16, R6, 0xe0, RZ, 0xfc, !PT ;  /* 0x000000e006107812 */ /* 0x000fe400078efcff */
[----:B------:R-:W-:Y:S01]  /*0b70*/  IABS R18, R13 ;  /* 0x0000000d00127213 */ /* 0x000fe20000000000 */
[--C-:B------:R-:W-:Y:S01]  /*0b80*/  @!P0 IMAD.IADD R14, R14, 0x1, -R5.reuse ;  /* 0x000000010e0e8824 */ /* 0x100fe200078e0a05 */
[----:B------:R-:W-:Y:S02]  /*0b90*/  ISETP.GE.AND P0, PT, R7, RZ, PT ;  /* 0x000000ff0700720c */ /* 0x000fe40003f06270 */
[----:B------:R-:W-:Y:S01]  /*0ba0*/  IABS R19, R16 ;  /* 0x0000001000137213 */ /* 0x000fe20000000000 */
[--C-:B------:R-:W-:Y:S01]  /*0bb0*/  @!P5 IMAD.IADD R8, R8, 0x1, -R5.reuse ;  /* 0x000000010808d824 */ /* 0x100fe200078e0a05 */
[----:B------:R-:W-:Y:S01]  /*0bc0*/  ISETP.GT.U32.AND P5, PT, R5, R14, PT ;  /* 0x0000000e0500720c */ /* 0x000fe20003fa4070 */
[----:B------:R-:W-:Y:S01]  /*0bd0*/  @!P2 IMAD.IADD R12, R12, 0x1, -R5 ;  /* 0x000000010c0ca824 */ /* 0x000fe200078e0a05 */
[----:B------:R-:W-:Y:S01]  /*0be0*/  ISETP.GE.AND P2, PT, R9, RZ, PT ;  /* 0x000000ff0900720c */ /* 0x000fe20003f46270 */
[----:B------:R-:W-:Y:S01]  /*0bf0*/  IMAD.MOV.U32 R7, RZ, RZ, R8 ;  /* 0x000000ffff077224 */ /* 0x000fe200078e0008 */
[C---:B------:R-:W-:Y:S01]  /*0c00*/  LOP3.LUT R48, R6.reuse, 0x84, RZ, 0xfc, !PT ;  /* 0x0000008406307812 */ /* 0x040fe200078efcff */
[----:B------:R-:W-:Y:S01]  /*0c10*/  IMAD.MOV.U32 R8, RZ, RZ, R12 ;  /* 0x000000ffff087224 */ /* 0x000fe200078e000c */
[----:B------:R-:W-:Y:S01]  /*0c20*/  LOP3.LUT R49, R6, 0x74, RZ, 0xfc, !PT ;  /* 0x0000007406317812 */ /* 0x000fe200078efcff */
[----:B------:R-:W-:Y:S01]  /*0c30*/  IMAD.MOV.U32 R12, RZ, RZ, R15 ;  /* 0x000000ffff0c7224 */ /* 0x000fe200078e000f */
[----:B------:R-:W-:Y:S01]  /*0c40*/  @!P6 IADD3 R7, -R7, RZ, RZ ;  /* 0x000000ff0707e210 */ /* 0x000fe20007ffe1ff */
[----:B------:R-:W-:Y:S01]  /*0c50*/  @!P4 IMAD.MOV R8, RZ, RZ, -R8 ;  /* 0x000000ffff08c224 */ /* 0x000fe200078e0a08 */
[----:B------:R-:W-:Y:S01]  /*0c60*/  ISETP.GT.U32.AND P6, PT, R5, R11, PT ;  /* 0x0000000b0500720c */ /* 0x000fe20003fc4070 */
[----:B------:R-:W-:Y:S01]  /*0c70*/  IMAD.HI.U32 R9, R10, R12, RZ ;  /* 0x0000000c0a097227 */ /* 0x000fe200078e00ff */
[----:B------:R-:W-:-:S02]  /*0c80*/  ISETP.GE.AND P4, PT, R13, RZ, PT ;  /* 0x000000ff0d00720c */ /* 0x000fc40003f86270 */
[----:B------:R-:W-:Y:S01]  /*0c90*/  IABS R41, R48 ;  /* 0x0000003000297213 */ /* 0x000fe20000000000 */
[----:B------:R-:W-:Y:S01]  /*0ca0*/  IMAD.MOV R9, RZ, RZ, -R9 ;  /* 0x000000ffff097224 */ /* 0x000fe200078e0a09 */
[----:B------:R-:W-:Y:S01]  /*0cb0*/  LOP3.LUT R50, R6, 0x70, RZ, 0xfc, !PT ;  /* 0x0000007006327812 */ /* 0x000fe200078efcff */
[----:B------:R-:W-:Y:S01]  /*0cc0*/  @!P5 IMAD.IADD R14, R14, 0x1, -R5 ;  /* 0x000000010e0ed824 */ /* 0x000fe200078e0a05 */
[----:B------:R-:W-:Y:S01]  /*0cd0*/  ISETP.GE.AND P5, PT, R16, RZ, PT ;  /* 0x000000ff1000720c */ /* 0x000fe20003fa6270 */
[----:B------:R-:W-:Y:S01]  /*0ce0*/  IMAD R12, R5, R9, R12 ;  /* 0x00000009050c7224 */ /* 0x000fe200078e020c */
[C---:B------:R-:W-:Y:S01]  /*0cf0*/  LOP3.LUT R54, R6.reuse, 0x6c, RZ, 0xfc, !PT ;  /* 0x0000006c06367812 */ /* 0x040fe200078efcff */
[----:B------:R-:W-:Y:S01]  /*0d00*/  IMAD.MOV.U32 R9, RZ, RZ, R14 ;  /* 0x000000ffff097224 */ /* 0x000fe200078e000e */
[----:B------:R-:W-:Y:S01]  /*0d10*/  LOP3.LUT R55, R6, 0x68, RZ, 0xfc, !PT ;  /* 0x0000006806377812 */ /* 0x000fe200078efcff */
[----:B------:R-:W-:Y:S01]  /*0d20*/  IMAD.HI.U32 R13, R10, R17, RZ ;  /* 0x000000110a0d7227 */ /* 0x000fe200078e00ff */
[----:B------:R-:W-:-:S02]  /*0d30*/  LOP3.LUT R56, R6, 0x64, RZ, 0xfc, !PT ;  /* 0x0000006406387812 */ /* 0x000fc400078efcff */
[C---:B------:R-:W-:Y:S01]  /*0d40*/  LOP3.LUT R57, R6.reuse, 0x60, RZ, 0xfc, !PT ;  /* 0x0000006006397812 */ /* 0x040fe200078efcff */
[----:B------:R-:W-:Y:S01]  /*0d50*/  @!P3 IMAD.MOV R9, RZ, RZ, -R9 ;  /* 0x000000ffff09b224 */ /* 0x000fe200078e0a09 */
[----:B------:R-:W-:Y:S01]  /*0d60*/  ISETP.GT.U32.AND P3, PT, R5, R12, PT ;  /* 0x0000000c0500720c */ /* 0x000fe20003f64070 */
[----:B------:R-:W-:Y:S01]  /*0d70*/  @!P6 IMAD.IADD R11, R11, 0x1, -R5 ;  /* 0x000000010b0be824 */ /* 0x000fe200078e0a05 */
[----:B------:R-:W-:Y:S01]  /*0d80*/  LOP3.LUT R59, R6, 0x58, RZ, 0xfc, !PT ;  /* 0x00000058063b7812 */ /* 0x000fe200078efcff */
[----:B------:R-:W-:Y:S01]  /*0d90*/  IMAD.HI.U32 R15, R10, R18, RZ ;  /* 0x000000120a0f7227 */ /* 0x000fe200078e00ff */
[C---:B------:R-:W-:Y:S02]  /*0da0*/  LOP3.LUT R58, R6.reuse, 0x5c, RZ, 0xfc, !PT ;  /* 0x0000005c063a7812 */ /* 0x040fe400078efcff */
[C---:B------:R-:W-:Y:S01]  /*0db0*/  ISETP.GT.U32.AND P6, PT, R5.reuse, R11, PT ;  /* 0x0000000b0500720c */ /* 0x040fe20003fc4070 */
[----:B------:R-:W-:Y:S01]  /*0dc0*/  IMAD.MOV R14, RZ, RZ, -R13 ;  /* 0x000000ffff0e7224 */ /* 0x000fe200078e0a0d */
[----:B------:R-:W-:Y:S01]  /*0dd0*/  IABS R51, R58 ;  /* 0x0000003a00337213 */ /* 0x000fe20000000000 */
[----:B------:R-:W-:Y:S01]  /*0de0*/  IMAD.MOV R15, RZ, RZ, -R15 ;  /* 0x000000ffff0f7224 */ /* 0x000fe200078e0a0f */
[C---:B------:R-:W-:Y:S01]  /*0df0*/  LOP3.LUT R61, R6.reuse, 0x50, RZ, 0xfc, !PT ;  /* 0x00000050063d7812 */ /* 0x040fe200078efcff */
[C---:B------:R-:W-:Y:S01]  /*0e00*/  IMAD R13, R5.reuse, R14, R17 ;  /* 0x0000000e050d7224 */ /* 0x040fe200078e0211 */
[C---:B------:R-:W-:Y:S01]  /*0e10*/  LOP3.LUT R60, R6.reuse, 0x54, RZ, 0xfc, !PT ;  /* 0x00000054063c7812 */ /* 0x040fe200078efcff */
[C---:B------:R-:W-:Y:S01]  /*0e20*/  IMAD R14, R5.reuse, R15, R18 ;  /* 0x0000000f050e7224 */ /* 0x040fe200078e0212 */
[----:B------:R-:W-:Y:S01]  /*0e30*/  LOP3.LUT R62, R6, 0x4c, RZ, 0xfc, !PT ;  /* 0x0000004c063e7812 */ /* 0x000fe200078efcff */
[----:B------:R-:W-:Y:S01]  /*0e40*/  @!P3 IMAD.IADD R12, R12, 0x1, -R5 ;  /* 0x000000010c0cb824 */ /* 0x000fe200078e0a05 */
[----:B------:R-:W-:Y:S01]  /*0e50*/  LOP3.LUT R63, R6, 0x3c, RZ, 0xfc, !PT ;  /* 0x0000003c063f7812 */ /* 0x000fe200078efcff */
[----:B------:R-:W-:Y:S01]  /*0e60*/  IMAD.HI.U32 R16, R10, R19, RZ ;  /* 0x000000130a107227 */ /* 0x000fe200078e00ff */
[----:B------:R-:W-:-:S02]  /*0e70*/  ISETP.GT.U32.AND P3, PT, R5, R14, PT ;  /* 0x0000000e0500720c */ /* 0x000fc40003f64070 */
[----:B------:R-:W-:Y:S01]  /*0e80*/  IABS R64, R63 ;  /* 0x0000003f00407213 */ /* 0x000fe20000000000 */
[----:B------:R-:W-:Y:S01]  /*0e90*/  @!P6 IMAD.IADD R11, R11, 0x1, -R5 ;  /* 0x000000010b0be824 */ /* 0x000fe200078e0a05 */
[C---:B------:R-:W-:Y:S01]  /*0ea0*/  ISETP.GT.U32.AND P6, PT, R5.reuse, R13, PT ;  /* 0x0000000d0500720c */ /* 0x040fe20003fc4070 */
[----:B------:R-:W-:Y:S01]  /*0eb0*/  IMAD.MOV R16, RZ, RZ, -R16 ;  /* 0x000000ffff107224 */ /* 0x000fe200078e0a10 */
[----:B------:R-:W-:Y:S01]  /*0ec0*/  LOP3.LUT R69, R6, 0x30, RZ, 0xfc, !PT ;  /* 0x0000003006457812 */ /* 0x000fe200078efcff */
[----:B------:R-:W-:Y:S01]  /*0ed0*/  IMAD.HI.U32 R18, R10, R23, RZ ;  /* 0x000000170a127227 */ /* 0x000fe200078e00ff */
[C---:B------:R-:W-:Y:S02]  /*0ee0*/  LOP3.LUT R67, R6.reuse, 0x34, RZ, 0xfc, !PT ;  /* 0x0000003406437812 */ /* 0x040fe400078efcff */
[----:B------:R-:W-:Y:S01]  /*0ef0*/  IABS R68, R69 ;  /* 0x0000004500447213 */ /* 0x000fe20000000000 */
[----:B------:R-:W-:Y:S01]  /*0f00*/  IMAD R15, R5, R16, R19 ;  /* 0x00000010050f7224 */ /* 0x000fe200078e0213 */
[----:B------:R-:W-:Y:S01]  /*0f10*/  LOP3.LUT R65, R6, 0x38, RZ, 0xfc, !PT ;  /* 0x0000003806417812 */ /* 0x000fe200078efcff */
[----:B------:R-:W-:Y:S01]  /*0f20*/  @!P3 IMAD.IADD R14, R14, 0x1, -R5 ;  /* 0x000000010e0eb824 */ /* 0x000fe200078e0a05 */
[----:B------:R-:W-:Y:S01]  /*0f30*/  LOP3.LUT R81, R6, 0x2c, RZ, 0xfc, !PT ;  /* 0x0000002c06517812 */ /* 0x000fe200078efcff */
[----:B------:R-:W-:Y:S01]  /*0f40*/  IMAD.HI.U32 R16, R10, R20, RZ ;  /* 0x000000140a107227 */ /* 0x000fe200078e00ff */
[----:B------:R-:W-:-:S02]  /*0f50*/  IABS R66, R65 ;  /* 0x0000004100427213 */ /* 0x000fc40000000000 */
[----:B------:R-:W-:Y:S01]  /*0f60*/  ISETP.GT.U32.AND P3, PT, R5, R14, PT ;  /* 0x0000000e0500720c */ /* 0x000fe20003f64070 */
[----:B------:R-:W-:Y:S01]  /*0f70*/  @!P6 IMAD.IADD R13, R13, 0x1, -R5 ;  /* 0x000000010d0de824 */ /* 0x000fe200078e0a05 */
[C---:B------:R-:W-:Y:S01]  /*0f80*/  ISETP.GT.U32.AND P6, PT, R5.reuse, R12, PT ;  /* 0x0000000c0500720c */ /* 0x040fe20003fc4070 */
[----:B------:R-:W-:Y:S01]  /*0f90*/  IMAD.HI.U32 R17, R10, R21, RZ ;  /* 0x000000150a117227 */ /* 0x000fe200078e00ff */
[----:B------:R-:W-:Y:S02]  /*0fa0*/  IADD3 R16, -R16, RZ, RZ ;  /* 0x000000ff10107210 */ /* 0x000fe40007ffe1ff */
[----:B------:R-:W-:Y:S01]  /*0fb0*/  IABS R70, R81 ;  /* 0x0000005100467213 */ /* 0x000fe20000000000 */
[----:B------:R-:W-:Y:S01]  /*0fc0*/  IMAD.MOV R18, RZ, RZ, -R18 ;  /* 0x000000ffff127224 */ /* 0x000fe200078e0a12 */
[C---:B------:R-:W-:Y:S01]  /*0fd0*/  LOP3.LUT R83, R6.reuse, 0x28, RZ, 0xfc, !PT ;  /* 0x0000002806537812 */ /* 0x040fe200078efcff */
[C---:B------:R-:W-:Y:S01]  /*0fe0*/  IMAD R16, R5.reuse, R16, R20 ;  /* 0x0000001005107224 */ /* 0x040fe200078e0214 */
[----:B------:R-:W-:Y:S01]  /*0ff0*/  LOP3.LUT R85, R6, 0x1c, RZ, 0xfc, !PT ;  /* 0x0000001c06557812 */ /* 0x000fe200078efcff */
[----:B------:R-:W-:Y:S01]  /*1000*/  IMAD.MOV R22, RZ, RZ, -R17 ;  /* 0x000000ffff167224 */ /* 0x000fe200078e0a11 */
[----:B------:R-:W-:Y:S01]  /*1010*/  IABS R72, R83 ;  /* 0x0000005300487213 */ /* 0x000fe20000000000 */
[--C-:B------:R-:W-:Y:S01]  /*1020*/  @!P3 IMAD.IADD R14, R14, 0x1, -R5.reuse ;  /* 0x000000010e0eb824 */ /* 0x100fe200078e0a05 */
[C---:B------:R-:W-:Y:S01]  /*1030*/  ISETP.GT.U32.AND P3, PT, R5.reuse, R16, PT ;  /* 0x000000100500720c */ /* 0x040fe20003f64070 */
[----:B------:R-:W-:Y:S01]  /*1040*/  @!P6 IMAD.IADD R12, R12, 0x1, -R5 ;  /* 0x000000010c0ce824 */ /* 0x000fe200078e0a05 */
[C---:B------:R-:W-:Y:S01]  /*1050*/  ISETP.GT.U32.AND P6, PT, R5.reuse, R15, PT ;  /* 0x0000000f0500720c */ /* 0x040fe20003fc4070 */
[----:B------:R-:W-:Y:S01]  /*1060*/  @!P1 IMAD.MOV R11, RZ, RZ, -R11 ;  /* 0x000000ffff0b9224 */ /* 0x000fe200078e0a0b */
[C---:B------:R-:W-:Y:S01]  /*1070*/  ISETP.GT.U32.AND P1, PT, R5.reuse, R13, PT ;  /* 0x0000000d0500720c */ /* 0x040fe20003f24070 */
[C---:B------:R-:W-:Y:S01]  /*1080*/  IMAD R18, R5.reuse, R18, R23 ;  /* 0x0000001205127224 */ /* 0x040fe200078e0217 */
[----:B------:R-:W-:Y:S01]  /*1090*/  IABS R78, R85 ;  /* 0x00000055004e7213 */ /* 0x000fe20000000000 */
[----:B------:R-:W-:Y:S01]  /*10a0*/  IMAD R17, R5, R22, R21 ;  /* 0x0000001605117224 */ /* 0x000fe200078e0215 */
[----:B------:R-:W-:Y:S01]  /*10b0*/  LOP3.LUT R87, R6, 0x14, RZ, 0xfc, !PT ;  /* 0x0000001406577812 */ /* 0x000fe200078efcff */
[----:B------:R-:W-:Y:S01]  /*10c0*/  IMAD.HI.U32 R19, R10, R24, RZ ;  /* 0x000000180a137227 */ /* 0x000fe200078e00ff */
[----:B------:R-:W-:-:S02]  /*10d0*/  LOP3.LUT R89, R6, 0x10, RZ, 0xfc, !PT ;  /* 0x0000001006597812 */ /* 0x000fc400078efcff */
[----:B------:R-:W-:Y:S01]  /*10e0*/  IABS R73, R87 ;  /* 0x0000005700497213 */ /* 0x000fe20000000000 */
[--C-:B------:R-:W-:Y:S01]  /*10f0*/  @!P3 IMAD.IADD R16, R16, 0x1, -R5.reuse ;  /* 0x000000011010b824 */ /* 0x100fe200078e0a05 */
[----:B------:R-:W-:Y:S01]  /*1100*/  ISETP.GT.U32.AND P3, PT, R5, R18, PT ;  /* 0x000000120500720c */ /* 0x000fe20003f64070 */
[----:B------:R-:W-:Y:S01]  /*1110*/  @!P6 IMAD.IADD R15, R15, 0x1, -R5 ;  /* 0x000000010f0fe824 */ /* 0x000fe200078e0a05 */
[----:B------:R-:W-:Y:S01]  /*1120*/  ISETP.GT.U32.AND P6, PT, R5, R17, PT ;  /* 0x000000110500720c */ /* 0x000fe20003fc4070 */
[----:B------:R-:W-:Y:S01]  /*1130*/  IMAD.MOV R19, RZ, RZ, -R19 ;  /* 0x000000ffff137224 */ /* 0x000fe200078e0a13 */
[----:B------:R-:W-:Y:S01]  /*1140*/  IABS R75, R89 ;  /* 0x00000059004b7213 */ /* 0x000fe20000000000 */
[----:B------:R-:W-:Y:S01]  /*1150*/  @!P1 IMAD.IADD R13, R13, 0x1, -R5 ;  /* 0x000000010d0d9824 */ /* 0x000fe200078e0a05 */
[----:B------:R-:W-:Y:S01]  /*1160*/  ISETP.GE.AND P1, PT, R25, RZ, PT ;  /* 0x000000ff1900720c */ /* 0x000fe20003f26270 */
[C---:B------:R-:W-:Y:S01]  /*1170*/  IMAD R19, R5.reuse, R19, R24 ;  /* 0x0000001305137224 */ /* 0x040fe200078e0218 */
[----:B------:R-:W-:Y:S01]  /*1180*/  IABS R24, R32 ;  /* 0x0000002000187213 */ /* 0x000fe20000000000 */
[----:B------:R-:W-:Y:S01]  /*1190*/  @!P0 IMAD.MOV R12, RZ, RZ, -R12 ;  /* 0x000000ffff0c8224 */ /* 0x000fe200078e0a0c */
[----:B------:R-:W-:Y:S01]  /*11a0*/  IABS R25, R33 ;  /* 0x0000002100197213 */ /* 0x000fe20000000000 */
[----:B------:R-:W-:Y:S01]  /*11b0*/  @!P2 IMAD.MOV R13, RZ, RZ, -R13 ;  /* 0x000000ffff0da224 */ /* 0x000fe200078e0a0d */
[----:B------:R-:W-:Y:S01]  /*11c0*/  ISETP.GT.U32.AND P0, PT, R5, R15, PT ;  /* 0x0000000f0500720c */ /* 0x000fe20003f04070 */
[----:B------:R-:W-:Y:S01]  /*11d0*/  IMAD.HI.U32 R20, R10, R24, RZ ;  /* 0x000000180a147227 */ /* 0x000fe200078e00ff */
[----:B------:R-:W-:-:S02]  /*11e0*/  LOP3.LUT R91, R6, 0xc, RZ, 0xfc, !PT ;  /* 0x0000000c065b7812 */ /* 0x000fc400078efcff */
[----:B------:R-:W-:Y:S01]  /*11f0*/  LOP3.LUT R93, R6, 0x8, RZ, 0xfc, !PT ;  /* 0x00000008065d7812 */ /* 0x000fe200078efcff */
[--C-:B------:R-:W-:Y:S01]  /*1200*/  @!P3 IMAD.IADD R18, R18, 0x1, -R5.reuse ;  /* 0x000000011212b824 */ /* 0x100fe200078e0a05 */
[----:B------:R-:W-:Y:S01]  /*1210*/  ISETP.GT.U32.AND P3, PT, R5, R16, PT ;  /* 0x000000100500720c */ /* 0x000fe20003f64070 */
[----:B------:R-:W-:Y:S01]  /*1220*/  IMAD.HI.U32 R21, R10, R25, RZ ;  /* 0x000000190a157227 */ /* 0x000fe200078e00ff */
[----:B------:R-:W-:Y:S02]  /*1230*/  LOP3.LUT R94, R6, 0x4, RZ, 0xfc, !PT ;  /* 0x00000004065e7812 */ /* 0x000fe400078efcff */
[----:B------:R-:W-:Y:S01]  /*1240*/  IABS R77, R6 ;  /* 0x00000006004d7213 */ /* 0x000fe20000000000 */
[----:B------:R-:W-:Y:S01]  /*1250*/  @!P6 IMAD.IADD R17, R17, 0x1, -R5 ;  /* 0x000000011111e824 */ /* 0x000fe200078e0a05 */
[----:B------:R-:W-:Y:S01]  /*1260*/  ISETP.GT.U32.AND P6, PT, R5, R19, PT ;  /* 0x000000130500720c */ /* 0x000fe20003fc4070 */
[----:B------:R-:W-:Y:S01]  /*1270*/  IMAD.MOV R20, RZ, RZ, -R20 ;  /* 0x000000ffff147224 */ /* 0x000fe200078e0a14 */
[----:B------:R-:W-:Y:S01]  /*1280*/  LOP3.LUT R191, R191, 0x60, RZ, 0xc0, !PT ;  /* 0x00000060bfbf7812 */ /* 0x000fe200078ec0ff */
[----:B------:R-:W-:Y:S01]  /*1290*/  IMAD.MOV R26, RZ, RZ, -R21 ;  /* 0x000000ffff1a7224 */ /* 0x000fe200078e0a15 */
[C---:B------:R-:W-:Y:S01]  /*12a0*/  ISETP.GT.U32.AND P2, PT, R5.reuse, R17, PT ;  /* 0x000000110500720c */ /* 0x040fe20003f44070 */
[----:B------:R-:W-:-:S02]  /*12b0*/  IMAD R20, R5, R20, R24 ;  /* 0x0000001405147224 */ /* 0x000fc400078e0218 */
[----:B------:R-:W-:-:S04]  /*12c0*/  IMAD.HI.U32 R22, R10, R27, RZ ;  /* 0x0000001b0a167227 */ /* 0x000fc800078e00ff */
[----:B------:R-:W-:Y:S01]  /*12d0*/  @!P4 IMAD.MOV R14, RZ, RZ, -R14 ;  /* 0x000000ffff0ec224 */ /* 0x000fe200078e0a0e */
[C---:B------:R-:W-:Y:S01]  /*12e0*/  ISETP.GT.U32.AND P4, PT, R5.reuse, R18, PT ;  /* 0x000000120500720c */ /* 0x040fe20003f84070 */
[----:B------:R-:W-:Y:S01]  /*12f0*/  IMAD R21, R5, R26, R25 ;  /* 0x0000001a05157224 */ /* 0x000fe200078e0219 */
[----:B------:R-:W-:Y:S01]  /*1300*/  @!P6 IADD3 R19, R19, -R5, RZ ;  /* 0x800000051313e210 */ /* 0x000fe20007ffe0ff */
[--C-:B------:R-:W-:Y:S01]  /*1310*/  @!P0 IMAD.IADD R15, R15, 0x1, -R5.reuse ;  /* 0x000000010f0f8824 */ /* 0x100fe200078e0a05 */
[C---:B------:R-:W-:Y:S01]  /*1320*/  ISETP.GT.U32.AND P0, PT, R5.reuse, R20, PT ;  /* 0x000000140500720c */ /* 0x040fe20003f04070 */
[----:B------:R-:W-:Y:S01]  /*1330*/  IMAD.MOV R22, RZ, RZ, -R22 ;  /* 0x000000ffff167224 */ /* 0x000fe200078e0a16 */
[C---:B------:R-:W-:Y:S01]  /*1340*/  ISETP.GT.U32.AND P6, PT, R5.reuse, R19, PT ;  /* 0x000000130500720c */ /* 0x040fe20003fc4070 */
[----:B------:R-:W-:Y:S01]  /*1350*/  @!P3 IMAD.IADD R16, R16, 0x1, -R5 ;  /* 0x000000011010b824 */ /* 0x000fe200078e0a05 */
[C---:B------:R-:W-:Y:S01]  /*1360*/  ISETP.GT.U32.AND P3, PT, R5.reuse, R21, PT ;  /* 0x000000150500720c */ /* 0x040fe20003f64070 */
[----:B------:R-:W-:Y:S01]  /*1370*/  IMAD R22, R5, R22, R27 ;  /* 0x0000001605167224 */ /* 0x000fe200078e021b */
[----:B------:R-:W-:Y:S01]  /*1380*/  LOP3.LUT R27, R6, 0xbc, RZ, 0xfc, !PT ;  /* 0x000000bc061b7812 */ /* 0x000fe200078efcff */
[----:B------:R-:W-:-:S02]  /*1390*/  @!P2 IMAD.IADD R17, R17, 0x1, -R5 ;  /* 0x000000011111a824 */ /* 0x000fc400078e0a05 */
[--C-:B------:R-:W-:Y:S01]  /*13a0*/  @!P4 IMAD.IADD R18, R18, 0x1, -R5.reuse ;  /* 0x000000011212c824 */ /* 0x100fe200078e0a05 */
[----:B------:R-:W-:Y:S01]  /*13b0*/  ISETP.GT.U32.AND P2, PT, R5, R22, PT ;  /* 0x000000160500720c */ /* 0x000fe20003f44070 */
[----:B------:R-:W-:Y:S01]  /*13c0*/  IMAD.HI.U32 R23, R10, R28, RZ ;  /* 0x0000001c0a177227 */ /* 0x000fe200078e00ff */
[----:B------:R-:W-:Y:S02]  /*13d0*/  ISETP.GE.AND P4, PT, R29, RZ, PT ;  /* 0x000000ff1d00720c */ /* 0x000fe40003f86270 */
[----:B------:R-:W-:Y:S01]  /*13e0*/  IABS R25, R27 ;  /* 0x0000001b00197213 */ /* 0x000fe20000000000 */
[--C-:B------:R-:W-:Y:S01]  /*13f0*/  @!P0 IMAD.IADD R20, R20, 0x1, -R5.reuse ;  /* 0x0000000114148824 */ /* 0x100fe200078e0a05 */
[----:B------:R-:W-:Y:S01]  /*1400*/  ISETP.GE.AND P0, PT, R30, RZ, PT ;  /* 0x000000ff1e00720c */ /* 0x000fe20003f06270 */
[----:B------:R-:W-:Y:S01]  /*1410*/  @!P3 IMAD.IADD R21, R21, 0x1, -R5 ;  /* 0x000000011515b824 */ /* 0x000fe200078e0a05 */
[----:B------:R-:W-:Y:S01]  /*1420*/  ISETP.GE.AND P3, PT, R31, RZ, PT ;  /* 0x000000ff1f00720c */ /* 0x000fe20003f66270 */
[----:B------:R-:W-:Y:S01]  /*1430*/  @!P5 IMAD.MOV R15, RZ, RZ, -R15 ;  /* 0x000000ffff0fd224 */ /* 0x000fe200078e0a0f */
[----:B------:R-:W-:Y:S01]  /*1440*/  ISETP.GT.U32.AND P5, PT, R5, R20, PT ;  /* 0x000000140500720c */ /* 0x000fe20003fa4070 */
[----:B------:R-:W-:Y:S01]  /*1450*/  IMAD.MOV R23, RZ, RZ, -R23 ;  /* 0x000000ffff177224 */ /* 0x000fe200078e0a17 */
[----:B------:R-:W-:Y:S01]  /*1460*/  LOP3.LUT R29, R6, 0xa8, RZ, 0xfc, !PT ;  /* 0x000000a8061d7812 */ /* 0x000fe200078efcff */
[----:B------:R-:W-:-:S04]  /*1470*/  IMAD.HI.U32 R24, R10, R25, RZ ;  /* 0x000000190a187227 */ /* 0x000fc800078e00ff */
[----:B------:R-:W-:Y:S01]  /*1480*/  IMAD R23, R5, R23, R28 ;  /* 0x0000001705177224 */ /* 0x000fe200078e021c */
[----:B------:R-:W-:Y:S01]  /*1490*/  LOP3.LUT R28, R6, 0xb8, RZ, 0xfc, !PT ;  /* 0x000000b8061c7812 */ /* 0x000fe200078efcff */
[--C-:B------:R-:W-:Y:S01]  /*14a0*/  @!P2 IMAD.IADD R22, R22, 0x1, -R5.reuse ;  /* 0x000000011616a824 */ /* 0x100fe200078e0a05 */
[----:B------:R-:W-:Y:S01]  /*14b0*/  @!P0 IADD3 R18, -R18, RZ, RZ ;  /* 0x000000ff12128210 */ /* 0x000fe20007ffe1ff */
[----:B------:R-:W-:Y:S01]  /*14c0*/  IMAD.MOV R24, RZ, RZ, -R24 ;  /* 0x000000ffff187224 */ /* 0x000fe200078e0a18 */
[----:B------:R-:W-:Y:S01]  /*14d0*/  IABS R26, R28 ;  /* 0x0000001c001a7213 */ /* 0x000fe20000000000 */
[----:B------:R-:W-:Y:S01]  /*14e0*/  @!P6 IMAD.IADD R19, R19, 0x1, -R5 ;  /* 0x000000011313e824 */ /* 0x000fe200078e0a05 */
[C---:B------:R-:W-:Y:S01]  /*14f0*/  ISETP.GT.U32.AND P6, PT, R5.reuse, R23, PT ;  /* 0x000000170500720c */ /* 0x040fe20003fc4070 */
[----:B------:R-:W-:Y:S01]  /*1500*/  @!P4 IMAD.MOV R17, RZ, RZ, -R17 ;  /* 0x000000ffff11c224 */ /* 0x000fe200078e0a11 */
[C---:B------:R-:W-:Y:S01]  /*1510*/  ISETP.GT.U32.AND P4, PT, R5.reuse, R22, PT ;  /* 0x000000160500720c */ /* 0x040fe20003f84070 */
[----:B------:R-:W-:Y:S01]  /*1520*/  IMAD R24, R5, R24, R25 ;  /* 0x0000001805187224 */ /* 0x000fe200078e0219 */
[----:B------:R-:W-:Y:S01]  /*1530*/  ISETP.GE.AND P0, PT, R33, RZ, PT ;  /* 0x000000ff2100720c */ /* 0x000fe20003f06270 */
[----:B------:R-:W-:Y:S01]  /*1540*/  @!P3 IMAD.MOV R19, RZ, RZ, -R19 ;  /* 0x000000ffff13b224 */ /* 0x000fe200078e0a13 */
[----:B------:R-:W-:Y:S01]  /*1550*/  ISETP.GE.AND P3, PT, R34, RZ, PT ;  /* 0x000000ff2200720c */ /* 0x000fe20003f66270 */
[----:B------:R-:W-:Y:S01]  /*1560*/  @!P1 IMAD.MOV R16, RZ, RZ, -R16 ;  /* 0x000000ffff109224 */ /* 0x000fe200078e0a10 */
[C---:B------:R-:W-:Y:S01]  /*1570*/  ISETP.GT.U32.AND P1, PT, R5.reuse, R21, PT ;  /* 0x000000150500720c */ /* 0x040fe20003f24070 */
[----:B------:R-:W-:Y:S01]  /*1580*/  @!P5 IMAD.IADD R20, R20, 0x1, -R5 ;  /* 0x000000011414d824 */ /* 0x000fe200078e0a05 */
[----:B------:R-:W-:Y:S01]  /*1590*/  ISETP.GT.U32.AND P5, PT, R5, R24, PT ;  /* 0x000000180500720c */ /* 0x000fe20003fa4070 */
[----:B------:R-:W-:Y:S01]  /*15a0*/  IMAD.HI.U32 R25, R10, R26, RZ ;  /* 0x0000001a0a197227 */ /* 0x000fe200078e00ff */
[----:B------:R-:W-:-:S02]  /*15b0*/  ISETP.GE.AND P2, PT, R32, RZ, PT ;  /* 0x000000ff2000720c */ /* 0x000fc40003f46270 */
[----:B------:R-:W-:Y:S01]  /*15c0*/  IABS R34, R29 ;  /* 0x0000001d00227213 */ /* 0x000fe20000000000 */
[----:B------:R-:W-:Y:S02]  /*15d0*/  IMAD.MOV R25, RZ, RZ, -R25 ;  /* 0x000000ffff197224 */ /* 0x000fe400078e0a19 */
[--C-:B------:R-:W-:Y:S01]  /*15e0*/  @!P4 IMAD.IADD R22, R22, 0x1, -R5.reuse ;  /* 0x000000011616c824 */ /* 0x100fe200078e0a05 */
[----:B------:R-:W-:Y:S01]  /*15f0*/  ISETP.GE.AND P4, PT, R27, RZ, PT ;  /* 0x000000ff1b00720c */ /* 0x000fe20003f86270 */
[----:B------:R-:W-:Y:S01]  /*1600*/  IMAD R25, R5, R25, R26 ;  /* 0x0000001905197224 */ /* 0x000fe200078e021a */
[C---:B------:R-:W-:Y:S01]  /*1610*/  LOP3.LUT R26, R6.reuse, 0xb4, RZ, 0xfc, !PT ;  /* 0x000000b4061a7812 */ /* 0x040fe200078efcff */
[----:B------:R-:W-:Y:S01]  /*1620*/  @!P3 IMAD.MOV R22, RZ, RZ, -R22 ;  /* 0x000000ffff16b224 */ /* 0x000fe200078e0a16 */
[----:B------:R-:W-:Y:S01]  /*1630*/  LOP3.LUT R27, R6, 0xb0, RZ, 0xfc, !PT ;  /* 0x000000b0061b7812 */ /* 0x000fe200078efcff */
[--C-:B------:R-:W-:Y:S01]  /*1640*/  @!P1 IMAD.IADD R21, R21, 0x1, -R5.reuse ;  /* 0x0000000115159824 */ /* 0x100fe200078e0a05 */
[----:B------:R-:W-:Y:S01]  /*1650*/  ISETP.GT.U32.AND P3, PT, R5, R25, PT ;  /* 0x000000190500720c */ /* 0x000fe20003f64070 */
[--C-:B------:R-:W-:Y:S01]  /*1660*/  @!P5 IMAD.IADD R24, R24, 0x1, -R5.reuse ;  /* 0x000000011818d824 */ /* 0x100fe200078e0a05 */
[----:B------:R-:W-:Y:S01]  /*1670*/  IABS R30, R26 ;  /* 0x0000001a001e7213 */ /* 0x000fe20000000000 */
[----:B------:R-:W-:Y:S01]  /*1680*/  @!P6 IMAD.IADD R23, R23, 0x1, -R5 ;  /* 0x000000011717e824 */ /* 0x000fe200078e0a05 */
[----:B------:R-:W-:Y:S01]  /*1690*/  ISETP.GE.AND P5, PT, R26, RZ, PT ;  /* 0x000000ff1a00720c */ /* 0x000fe20003fa6270 */
[----:B------:R-:W-:Y:S01]  /*16a0*/  @!P0 IMAD.MOV R21, RZ, RZ, -R21 ;  /* 0x000000ffff158224 */ /* 0x000fe200078e0a15 */
[C---:B------:R-:W-:Y:S01]  /*16b0*/  ISETP.GT.U32.AND P0, PT, R5.reuse, R24, PT ;  /* 0x000000180500720c */ /* 0x040fe20003f04070 */
[----:B------:R-:W-:Y:S01]  /*16c0*/  IMAD.HI.U32 R26, R10, R30, RZ ;  /* 0x0000001e0a1a7227 */ /* 0x000fe200078e00ff */
[----:B------:R-:W-:-:S02]  /*16d0*/  ISETP.GT.U32.AND P6, PT, R5, R23, PT ;  /* 0x000000170500720c */ /* 0x000fc40003fc4070 */
[----:B------:R-:W-:Y:S01]  /*16e0*/  IABS R31, R27 ;  /* 0x0000001b001f7213 */ /* 0x000fe20000000000 */
[----:B------:R-:W-:Y:S01]  /*16f0*/  IMAD.MOV R26, RZ, RZ, -R26 ;  /* 0x000000ffff1a7224 */ /* 0x000fe200078e0a1a */
[----:B------:R-:W-:Y:S01]  /*1700*/  ISETP.GE.AND P1, PT, R35, RZ, PT ;  /* 0x000000ff2300720c */ /* 0x000fe20003f26270 */
[--C-:B------:R-:W-:Y:S01]  /*1710*/  @!P3 IMAD.IADD R25, R25, 0x1, -R5.reuse ;  /* 0x000000011919b824 */ /* 0x100fe200078e0a05 */
[----:B------:R-:W-:Y:S01]  /*1720*/  IABS R35, R40 ;  /* 0x0000002800237213 */ /* 0x000fe20000000000 */
[C---:B------:R-:W-:Y:S01]  /*1730*/  IMAD R26, R5.reuse, R26, R30 ;  /* 0x0000001a051a7224 */ /* 0x040fe200078e021e */
[----:B------:R-:W-:Y:S01]  /*1740*/  LOP3.LUT R30, R6, 0xa4, RZ, 0xfc, !PT ;  /* 0x000000a4061e7812 */ /* 0x000fe200078efcff */
[----:B------:R-:W-:Y:S01]  /*1750*/  @!P2 IMAD.MOV R20, RZ, RZ, -R20 ;  /* 0x000000ffff14a224 */ /* 0x000fe200078e0a14 */
[----:B------:R-:W-:Y:S01]  /*1760*/  ISETP.GT.U32.AND P3, PT, R5, R25, PT ;  /* 0x000000190500720c */ /* 0x000fe20003f64070 */
[--C-:B------:R-:W-:Y:S01]  /*1770*/  @!P0 IMAD.IADD R24, R24, 0x1, -R5.reuse ;  /* 0x0000000118188824 */ /* 0x100fe200078e0a05 */
[----:B------:R-:W-:Y:S01]  /*1780*/  ISETP.GE.AND P2, PT, R27, RZ, PT ;  /* 0x000000ff1b00720c */ /* 0x000fe20003f46270 */
[----:B------:R-:W-:Y:S01]  /*1790*/  @!P6 IMAD.IADD R23, R23, 0x1, -R5 ;  /* 0x000000011717e824 */ /* 0x000fe200078e0a05 */
[----:B------:R-:W-:Y:S01]  /*17a0*/  ISETP.GE.AND P6, PT, R28, RZ, PT ;  /* 0x000000ff1c00720c */ /* 0x000fe20003fc6270 */
[----:B------:R-:W-:Y:S01]  /*17b0*/  @!P4 IMAD.MOV R24, RZ, RZ, -R24 ;  /* 0x000000ffff18c224 */ /* 0x000fe200078e0a18 */
[----:B------:R-:W-:Y:S01]  /*17c0*/  ISETP.GT.U32.AND P4, PT, R5, R26, PT ;  /* 0x0000001a0500720c */ /* 0x000fe20003f84070 */
[----:B------:R-:W-:Y:S01]  /*17d0*/  IMAD.HI.U32 R27, R10, R31, RZ ;  /* 0x0000001f0a1b7227 */ /* 0x000fe200078e00ff */
[----:B------:R-:W-:-:S02]  /*17e0*/  LOP3.LUT R28, R6, 0xac, RZ, 0xfc, !PT ;  /* 0x000000ac061c7812 */ /* 0x000fc400078efcff */
[----:B------:R-:W-:Y:S01]  /*17f0*/  ISETP.GE.AND P0, PT, R29, RZ, PT ;  /* 0x000000ff1d00720c */ /* 0x000fe20003f06270 */
[----:B------:R-:W-:Y:S01]  /*1800*/  IMAD.MOV R32, RZ, RZ, -R27 ;  /* 0x000000ffff207224 */ /* 0x000fe200078e0a1b */
[----:B------:R-:W-:Y:S01]  /*1810*/  IABS R33, R28 ;  /* 0x0000001c00217213 */ /* 0x000fe20000000000 */
[----:B------:R-:W-:Y:S01]  /*1820*/  @!P3 IMAD.IADD R25, R25, 0x1, -R5 ;  /* 0x000000011919b824 */ /* 0x000fe200078e0a05 */
[----:B------:R-:W-:Y:S01]  /*1830*/  ISETP.GE.AND P3, PT, R30, RZ, PT ;  /* 0x000000ff1e00720c */ /* 0x000fe20003f66270 */
[C---:B------:R-:W-:Y:S01]  /*1840*/  IMAD R27, R5.reuse, R32, R31 ;  /* 0x00000020051b7224 */ /* 0x040fe200078e021f */
[----:B------:R-:W-:Y:S01]  /*1850*/  IABS R31, R30 ;  /* 0x0000001e001f7213 */ /* 0x000fe20000000000 */
[----:B------:R-:W-:Y:S02]  /*1860*/  @!P6 IMAD.MOV R25, RZ, RZ, -R25 ;  /* 0x000000ffff19e224 */ /* 0x000fe400078e0a19 */
[----:B------:R-:W-:Y:S01]  /*1870*/  @!P4 IMAD.IADD R26, R26, 0x1, -R5 ;  /* 0x000000011a1ac824 */ /* 0x000fe200078e0a05 */
[C---:B------:R-:W-:Y:S01]  /*1880*/  ISETP.GT.U32.AND P6, PT, R5.reuse, R27, PT ;  /* 0x0000001b0500720c */ /* 0x040fe20003fc4070 */
[----:B------:R-:W-:Y:S01]  /*1890*/  @!P1 IMAD.MOV R23, RZ, RZ, -R23 ;  /* 0x000000ffff179224 */ /* 0x000fe200078e0a17 */
[----:B------:R-:W-:Y:S01]  /*18a0*/  ISETP.GE.AND P1, PT, R28, RZ, PT ;  /* 0x000000ff1c00720c */ /* 0x000fe20003f26270 */
[----:B------:R-:W-:Y:S01]  /*18b0*/  IMAD.HI.U32 R28, R10, R33, RZ ;  /* 0x000000210a1c7227 */ /* 0x000fe200078e00ff */
[----:B------:R-:W-:-:S03]  /*18c0*/  ISETP.GT.U32.AND P4, PT, R5, R26, PT ;  /* 0x0000001a0500720c */ /* 0x000fc60003f84070 */
[----:B------:R-:W-:Y:S01]  /*18d0*/  IMAD.HI.U32 R29, R10, R34, RZ ;  /* 0x000000220a1d7227 */ /* 0x000fe200078e00ff */
[----:B------:R-:W-:-:S03]  /*18e0*/  IADD3 R28, -R28, RZ, RZ ;  /* 0x000000ff1c1c7210 */ /* 0x000fc60007ffe1ff */
[----:B------:R-:W-:Y:S02]  /*18f0*/  IMAD.MOV R29, RZ, RZ, -R29 ;  /* 0x000000ffff1d7224 */ /* 0x000fe400078e0a1d */
[----:B------:R-:W-:Y:S02]  /*1900*/  @!P6 IMAD.IADD R27, R27, 0x1, -R5 ;  /* 0x000000011b1be824 */ /* 0x000fe400078e0a05 */
[C---:B------:R-:W-:Y:S02]  /*1910*/  IMAD R28, R5.reuse, R28, R33 ;  /* 0x0000001c051c7224 */ /* 0x040fe400078e0221 */
[----:B------:R-:W-:Y:S01]  /*1920*/  @!P4 IMAD.IADD R26, R26, 0x1, -R5 ;  /* 0x000000011a1ac824 */ /* 0x000fe200078e0a05 */
[C---:B------:R-:W-:Y:S01]  /*1930*/  ISETP.GT.U32.AND P6, PT, R5.reuse, R27, PT ;  /* 0x0000001b0500720c */ /* 0x040fe20003fc4070 */
[----:B------:R-:W-:Y:S01]  /*1940*/  IMAD.HI.U32 R30, R10, R31, RZ ;  /* 0x0000001f0a1e7227 */ /* 0x000fe200078e00ff */
[----:B------:R-:W-:-:S03]  /*1950*/  ISETP.GT.U32.AND P4, PT, R5, R28, PT ;  /* 0x0000001c0500720c */ /* 0x000fc60003f84070 */
[C---:B------:R-:W-:Y:S02]  /*1960*/  IMAD R29, R5.reuse, R29, R34 ;  /* 0x0000001d051d7224 */ /* 0x040fe400078e0222 */
[----:B------:R-:W-:Y:S02]  /*1970*/  IMAD.MOV R30, RZ, RZ, -R30 ;  /* 0x000000ffff1e7224 */ /* 0x000fe400078e0a1e */
[----:B------:R-:W-:Y:S02]  /*1980*/  @!P5 IMAD.MOV R26, RZ, RZ, -R26 ;  /* 0x000000ffff1ad224 */ /* 0x000fe400078e0a1a */
[----:B------:R-:W-:Y:S02]  /*1990*/  IMAD R30, R5, R30, R31 ;  /* 0x0000001e051e7224 */ /* 0x000fe400078e021f */
[--C-:B------:R-:W-:Y:S01]  /*19a0*/  @!P6 IMAD.IADD R27, R27, 0x1, -R5.reuse ;  /* 0x000000011b1be824 */ /* 0x100fe200078e0a05 */
[C---:B------:R-:W-:Y:S01]  /*19b0*/  ISETP.GT.U32.AND P6, PT, R5.reuse, R29, PT ;  /* 0x0000001d0500720c */ /* 0x040fe20003fc4070 */
[----:B------:R-:W-:Y:S01]  /*19c0*/  @!P4 IMAD.IADD R28, R28, 0x1, -R5 ;  /* 0x000000011c1cc824 */ /* 0x000fe200078e0a05 */
[----:B------:R-:W-:Y:S01]  /*19d0*/  ISETP.GT.U32.AND P5, PT, R5, R30, PT ;  /* 0x0000001e0500720c */ /* 0x000fe20003fa4070 */
[----:B------:R-:W-:Y:S01]  /*19e0*/  IMAD.HI.U32 R31, R10, R35, RZ ;  /* 0x000000230a1f7227 */ /* 0x000fe200078e00ff */
[----:B------:R-:W-:-:S02]  /*19f0*/  @!P2 IADD3 R27, -R27, RZ, RZ ;  /* 0x000000ff1b1ba210 */ /* 0x000fc40007ffe1ff */
[----:B------:R-:W-:Y:S01]  /*1a00*/  ISETP.GT.U32.AND P4, PT, R5, R28, PT ;  /* 0x0000001c0500720c */ /* 0x000fe20003f84070 */
[----:B------:R-:W-:-:S04]  /*1a10*/  IMAD.HI.U32 R32, R10, R37, RZ ;  /* 0x000000250a207227 */ /* 0x000fc800078e00ff */
[----:B------:R-:W-:Y:S02]  /*1a20*/  IMAD.MOV R36, RZ, RZ, -R31 ;  /* 0x000000ffff247224 */ /* 0x000fe400078e0a1f */
[----:B------:R-:W-:-:S04]  /*1a30*/  IMAD.HI.U32 R33, R10, R38, RZ ;  /* 0x000000260a217227 */ /* 0x000fc800078e00ff */
[----:B------:R-:W-:Y:S02]  /*1a40*/  IMAD.MOV R32, RZ, RZ, -R32 ;  /* 0x000000ffff207224 */ /* 0x000fe400078e0a20 */
[----:B------:R-:W-:Y:S02]  /*1a50*/  IMAD R31, R5, R36, R35 ;  /* 0x00000024051f7224 */ /* 0x000fe400078e0223 */
[----:B------:R-:W-:Y:S02]  /*1a60*/  @!P6 IMAD.IADD R29, R29, 0x1, -R5 ;  /* 0x000000011d1de824 */ /* 0x000fe400078e0a05 */
[----:B------:R-:W-:Y:S01]  /*1a70*/  IMAD.MOV R33, RZ, RZ, -R33 ;  /* 0x000000ffff217224 */ /* 0x000fe200078e0a21 */
[C---:B------:R-:W-:Y:S01]  /*1a80*/  ISETP.GT.U32.AND P2, PT, R5.reuse, R31, PT ;  /* 0x0000001f0500720c */ /* 0x040fe20003f44070 */
[C---:B------:R-:W-:Y:S01]  /*1a90*/  IMAD R32, R5.reuse, R32, R37 ;  /* 0x0000002005207224 */ /* 0x040fe200078e0225 */
[----:B------:R-:W-:Y:S01]  /*1aa0*/  IABS R37, R45 ;  /* 0x0000002d00257213 */ /* 0x000fe20000000000 */
[----:B------:R-:W-:Y:S01]  /*1ab0*/  @!P5 IMAD.IADD R30, R30, 0x1, -R5 ;  /* 0x000000011e1ed824 */ /* 0x000fe200078e0a05 */
[C---:B------:R-:W-:Y:S01]  /*1ac0*/  ISETP.GT.U32.AND P5, PT, R5.reuse, R29, PT ;  /* 0x0000001d0500720c */ /* 0x040fe20003fa4070 */
[----:B------:R-:W-:-:S02]  /*1ad0*/  IMAD R33, R5, R33, R38 ;  /* 0x0000002105217224 */ /* 0x000fc400078e0226 */
[----:B------:R-:W-:Y:S01]  /*1ae0*/  @!P4 IMAD.IADD R28, R28, 0x1, -R5 ;  /* 0x000000011c1cc824 */ /* 0x000fe200078e0a05 */
[C---:B------:R-:W-:Y:S01]  /*1af0*/  ISETP.GT.U32.AND P4, PT, R5.reuse, R32, PT ;  /* 0x000000200500720c */ /* 0x040fe20003f84070 */
[----:B------:R-:W-:Y:S01]  /*1b00*/  IMAD.HI.U32 R34, R10, R39, RZ ;  /* 0x000000270a227227 */ /* 0x000fe200078e00ff */
[----:B------:R-:W-:-:S03]  /*1b10*/  ISETP.GT.U32.AND P6, PT, R5, R33, PT ;  /* 0x000000210500720c */ /* 0x000fc60003fc4070 */
[----:B------:R-:W-:Y:S02]  /*1b20*/  IMAD.MOV R34, RZ, RZ, -R34 ;  /* 0x000000ffff227224 */ /* 0x000fe400078e0a22 */
[----:B------:R-:W-:-:S04]  /*1b30*/  IMAD.HI.U32 R35, R10, R37, RZ ;  /* 0x000000250a237227 */ /* 0x000fc800078e00ff */
[----:B------:R-:W-:Y:S01]  /*1b40*/  IMAD R34, R5, R34, R39 ;  /* 0x0000002205227224 */ /* 0x000fe200078e0227 */
[----:B------:R-:W-:Y:S01]  /*1b50*/  IABS R39, R46 ;  /* 0x0000002e00277213 */ /* 0x000fe20000000000 */
[--C-:B------:R-:W-:Y:S01]  /*1b60*/  @!P2 IMAD.IADD R31, R31, 0x1, -R5.reuse ;  /* 0x000000011f1fa824 */ /* 0x100fe200078e0a05 */
[----:B------:R-:W-:Y:S01]  /*1b70*/  ISETP.GT.U32.AND P2, PT, R5, R30, PT ;  /* 0x0000001e0500720c */ /* 0x000fe20003f44070 */
[--C-:B------:R-:W-:Y:S01]  /*1b80*/  @!P5 IMAD.IADD R29, R29, 0x1, -R5.reuse ;  /* 0x000000011d1dd824 */ /* 0x100fe200078e0a05 */
[C---:B------:R-:W-:Y:S01]  /*1b90*/  ISETP.GT.U32.AND P5, PT, R5.reuse, R34, PT ;  /* 0x000000220500720c */ /* 0x040fe20003fa4070 */
[----:B------:R-:W-:Y:S01]  /*1ba0*/  @!P4 IMAD.IADD R32, R32, 0x1, -R5 ;  /* 0x000000012020c824 */ /* 0x000fe200078e0a05 */
[----:B------:R-:W-:Y:S01]  /*1bb0*/  ISETP.GT.U32.AND P4, PT, R5, R31, PT ;  /* 0x0000001f0500720c */ /* 0x000fe20003f84070 */
[----:B------:R-:W-:Y:S02]  /*1bc0*/  IMAD.MOV R38, RZ, RZ, -R35 ;  /* 0x000000ffff267224 */ /* 0x000fe400078e0a23 */
[----:B------:R-:W-:-:S04]  /*1bd0*/  IMAD.HI.U32 R36, R10, R39, RZ ;  /* 0x000000270a247227 */ /* 0x000fc800078e00ff */
[----:B------:R-:W-:Y:S01]  /*1be0*/  @!P6 IMAD.IADD R33, R33, 0x1, -R5 ;  /* 0x000000012121e824 */ /* 0x000fe200078e0a05 */
[C---:B------:R-:W-:Y:S01]  /*1bf0*/  ISETP.GT.U32.AND P6, PT, R5.reuse, R32, PT ;  /* 0x000000200500720c */ /* 0x040fe20003fc4070 */
[C---:B------:R-:W-:Y:S01]  /*1c00*/  IMAD R35, R5.reuse, R38, R37 ;  /* 0x0000002605237224 */ /* 0x040fe200078e0225 */
[----:B------:R-:W-:Y:S01]  /*1c10*/  IABS R37, R47 ;  /* 0x0000002f00257213 */ /* 0x000fe20000000000 */
[----:B------:R-:W-:Y:S02]  /*1c20*/  IMAD.MOV R36, RZ, RZ, -R36 ;  /* 0x000000ffff247224 */ /* 0x000fe400078e0a24 */
[----:B------:R-:W-:Y:S01]  /*1c30*/  @!P1 IMAD.MOV R28, RZ, RZ, -R28 ;  /* 0x000000ffff1c9224 */ /* 0x000fe200078e0a1c */
[C---:B------:R-:W-:Y:S01]  /*1c40*/  ISETP.GT.U32.AND P1, PT, R5.reuse, R33, PT ;  /* 0x000000210500720c */ /* 0x040fe20003f24070 */
[----:B------:R-:W-:Y:S02]  /*1c50*/  IMAD R36, R5, R36, R39 ;  /* 0x0000002405247224 */ /* 0x000fe400078e0227 */
[----:B------:R-:W-:-:S02]  /*1c60*/  IMAD.MOV.U32 R39, RZ, RZ, R37 ;  /* 0x000000ffff277224 */ /* 0x000fc400078e0025 */
[--C-:B------:R-:W-:Y:S01]  /*1c70*/  @!P5 IMAD.IADD R34, R34, 0x1, -R5.reuse ;  /* 0x000000012222d824 */ /* 0x100fe200078e0a05 */
[----:B------:R-:W-:Y:S01]  /*1c80*/  ISETP.GE.AND P5, PT, R43, RZ, PT ;  /* 0x000000ff2b00720c */ /* 0x000fe20003fa6270 */
[----:B------:R-:W-:Y:S01]  /*1c90*/  @!P4 IMAD.IADD R31, R31, 0x1, -R5 ;  /* 0x000000011f1fc824 */ /* 0x000fe200078e0a05 */
[----:B------:R-:W-:Y:S01]  /*1ca0*/  ISETP.GE.AND P4, PT, R40, RZ, PT ;  /* 0x000000ff2800720c */ /* 0x000fe20003f86270 */
[----:B------:R-:W-:-:S04]  /*1cb0*/  IMAD.HI.U32 R37, R10, R39, RZ ;  /* 0x000000270a257227 */ /* 0x000fc800078e00ff */
[----:B------:R-:W-:Y:S01]  /*1cc0*/  IMAD.HI.U32 R38, R10, R41, RZ ;  /* 0x000000290a267227 */ /* 0x000fe200078e00ff */
[----:B------:R-:W-:-:S03]  /*1cd0*/  IADD3 R40, -R37, RZ, RZ ;  /* 0x000000ff25287210 */ /* 0x000fc60007ffe1ff */
[--C-:B------:R-:W-:Y:S01]  /*1ce0*/  @!P2 IMAD.IADD R30, R30, 0x1, -R5.reuse ;  /* 0x000000011e1ea824 */ /* 0x100fe200078e0a05 */
[C---:B------:R-:W-:Y:S01]  /*1cf0*/  ISETP.GT.U32.AND P2, PT, R5.reuse, R35, PT ;  /* 0x000000230500720c */ /* 0x040fe20003f44070 */
[--C-:B------:R-:W-:Y:S01]  /*1d00*/  @!P6 IMAD.IADD R32, R32, 0x1, -R5.reuse ;  /* 0x000000012020e824 */ /* 0x100fe200078e0a05 */
[----:B------:R-:W-:Y:S01]  /*1d10*/  ISETP.GT.U32.AND P6, PT, R5, R36, PT ;  /* 0x000000240500720c */ /* 0x000fe20003fc4070 */
[----:B------:R-:W-:Y:S02]  /*1d20*/  IMAD.MOV R38, RZ, RZ, -R38 ;  /* 0x000000ffff267224 */ /* 0x000fe400078e0a26 */
[----:B------:R-:W-:Y:S01]  /*1d30*/  @!P1 IMAD.IADD R33, R33, 0x1, -R5 ;  /* 0x0000000121219824 */ /* 0x000fe200078e0a05 */
[----:B------:R-:W-:Y:S01]  /*1d40*/  ISETP.GE.AND P1, PT, R42, RZ, PT ;  /* 0x000000ff2a00720c */ /* 0x000fe20003f26270 */
[C---:B------:R-:W-:Y:S01]  /*1d50*/  IMAD R38, R5.reuse, R38, R41 ;  /* 0x0000002605267224 */ /* 0x040fe200078e0229 */
[C---:B------:R-:W-:Y:S01]  /*1d60*/  LOP3.LUT R41, R6.reuse, 0x7c, RZ, 0xfc, !PT ;  /* 0x0000007c06297812 */ /* 0x040fe200078efcff */
[C---:B------:R-:W-:Y:S01]  /*1d70*/  IMAD R37, R5.reuse, R40, R39 ;  /* 0x0000002805257224 */ /* 0x040fe200078e0227 */
[----:B------:R-:W-:Y:S01]  /*1d80*/  LOP3.LUT R39, R6, 0x80, RZ, 0xfc, !PT ;  /* 0x0000008006277812 */ /* 0x000fe200078efcff */
[----:B------:R-:W-:Y:S01]  /*1d90*/  @!P0 IMAD.MOV R29, RZ, RZ, -R29 ;  /* 0x000000ffff1d8224 */ /* 0x000fe200078e0a1d */
[C---:B------:R-:W-:Y:S01]  /*1da0*/  ISETP.GT.U32.AND P0, PT, R5.reuse, R34, PT ;  /* 0x000000220500720c */ /* 0x040fe20003f04070 */
[----:B------:R-:W-:Y:S01]  /*1db0*/  @!P5 IMAD.MOV R33, RZ, RZ, -R33 ;  /* 0x000000ffff21d224 */ /* 0x000fe200078e0a21 */
[C---:B------:R-:W-:Y:S01]  /*1dc0*/  ISETP.GT.U32.AND P5, PT, R5.reuse, R38, PT ;  /* 0x000000260500720c */ /* 0x040fe20003fa4070 */
[----:B------:R-:W-:Y:S01]  /*1dd0*/  @!P4 IMAD.MOV R31, RZ, RZ, -R31 ;  /* 0x000000ffff1fc224 */ /* 0x000fe200078e0a1f */
[----:B------:R-:W-:Y:S01]  /*1de0*/  ISETP.GT.U32.AND P4, PT, R5, R37, PT ;  /* 0x000000250500720c */ /* 0x000fe20003f84070 */
[--C-:B------:R-:W-:Y:S01]  /*1df0*/  @!P2 IMAD.IADD R35, R35, 0x1, -R5.reuse ;  /* 0x000000012323a824 */ /* 0x100fe200078e0a05 */
[----:B------:R-:W-:Y:S01]  /*1e00*/  ISETP.GE.AND P2, PT, R44, RZ, PT ;  /* 0x000000ff2c00720c */ /* 0x000fe20003f46270 */
[--C-:B------:R-:W-:Y:S01]  /*1e10*/  @!P6 IMAD.IADD R36, R36, 0x1, -R5.reuse ;  /* 0x000000012424e824 */ /* 0x100fe200078e0a05 */
[----:B------:R-:W-:Y:S01]  /*1e20*/  IABS R40, R39 ;  /* 0x0000002700287213 */ /* 0x000fe20000000000 */
[----:B------:R-:W-:Y:S01]  /*1e30*/  @!P3 IMAD.MOV R30, RZ, RZ, -R30 ;  /* 0x000000ffff1eb224 */ /* 0x000fe200078e0a1e */
[C---:B------:R-:W-:Y:S01]  /*1e40*/  ISETP.GT.U32.AND P3, PT, R5.reuse, R35, PT ;  /* 0x000000230500720c */ /* 0x040fe20003f64070 */
[----:B------:R-:W-:Y:S01]  /*1e50*/  @!P1 IMAD.MOV R32, RZ, RZ, -R32 ;  /* 0x000000ffff209224 */ /* 0x000fe200078e0a20 */
[----:B------:R-:W-:Y:S01]  /*1e60*/  ISETP.GT.U32.AND P6, PT, R5, R36, PT ;  /* 0x000000240500720c */ /* 0x000fe20003fc4070 */
[--C-:B------:R-:W-:Y:S01]  /*1e70*/  @!P0 IMAD.IADD R34, R34, 0x1, -R5.reuse ;  /* 0x0000000122228824 */ /* 0x100fe200078e0a05 */
[----:B------:R-:W-:Y:S01]  /*1e80*/  IABS R42, R41 ;  /* 0x00000029002a7213 */ /* 0x000fe20000000000 */
[--C-:B------:R-:W-:Y:S01]  /*1e90*/  @!P5 IMAD.IADD R38, R38, 0x1, -R5.reuse ;  /* 0x000000012626d824 */ /* 0x100fe200078e0a05 */
[----:B------:R-:W-:Y:S01]  /*1ea0*/  ISETP.GE.AND P1, PT, R45, RZ, PT ;  /* 0x000000ff2d00720c */ /* 0x000fe20003f26270 */
[----:B------:R-:W-:Y:S01]  /*1eb0*/  @!P4 IMAD.IADD R37, R37, 0x1, -R5 ;  /* 0x000000012525c824 */ /* 0x000fe200078e0a05 */
[----:B------:R-:W-:Y:S01]  /*1ec0*/  ISETP.GE.AND P4, PT, R39, RZ, PT ;  /* 0x000000ff2700720c */ /* 0x000fe20003f86270 */
[----:B------:R-:W-:Y:S01]  /*1ed0*/  IMAD.HI.U32 R39, R10, R40, RZ ;  /* 0x000000280a277227 */ /* 0x000fe200078e00ff */
[----:B------:R-:W-:-:S02]  /*1ee0*/  ISETP.GE.AND P0, PT, R46, RZ, PT ;  /* 0x000000ff2e00720c */ /* 0x000fc40003f06270 */
[C---:B------:R-:W-:Y:S01]  /*1ef0*/  ISETP.GT.U32.AND P5, PT, R5.reuse, R37, PT ;  /* 0x000000250500720c */ /* 0x040fe20003fa4070 */
[----:B------:R-:W-:Y:S01]  /*1f00*/  @!P2 IMAD.MOV R34, RZ, RZ, -R34 ;  /* 0x000000ffff22a224 */ /* 0x000fe200078e0a22 */
[----:B------:R-:W-:Y:S01]  /*1f10*/  ISETP.GT.U32.AND P2, PT, R5, R38, PT ;  /* 0x000000260500720c */ /* 0x000fe20003f44070 */
[--C-:B------:R-:W-:Y:S01]  /*1f20*/  @!P6 IMAD.IADD R36, R36, 0x1, -R5.reuse ;  /* 0x000000012424e824 */ /* 0x100fe200078e0a05 */
[----:B------:R-:W-:Y:S01]  /*1f30*/  IADD3 R39, -R39, RZ, RZ ;  /* 0x000000ff27277210 */ /* 0x000fe20007ffe1ff */
[----:B------:R-:W-:Y:S01]  /*1f40*/  @!P3 IMAD.IADD R35, R35, 0x1, -R5 ;  /* 0x000000012323b824 */ /* 0x000fe200078e0a05 */
[----:B------:R-:W-:Y:S02]  /*1f50*/  ISETP.GE.AND P6, PT, R48, RZ, PT ;  /* 0x000000ff3000720c */ /* 0x000fe40003fc6270 */
[----:B------:R-:W-:Y:S01]  /*1f60*/  LOP3.LUT R48, R6, 0x78, RZ, 0xfc, !PT ;  /* 0x0000007806307812 */ /* 0x000fe200078efcff */
[----:B------:R-:W-:Y:S01]  /*1f70*/  IMAD R39, R5, R39, R40 ;  /* 0x0000002705277224 */ /* 0x000fe200078e0228 */
[----:B------:R-:W-:Y:S01]  /*1f80*/  IABS R45, R49 ;  /* 0x00000031002d7213 */ /* 0x000fe20000000000 */
[----:B------:R-:W-:Y:S01]  /*1f90*/  IMAD.HI.U32 R40, R10, R42, RZ ;  /* 0x0000002a0a287227 */ /* 0x000fe200078e00ff */
[----:B------:R-:W-:-:S02]  /*1fa0*/  IABS R44, R48 ;  /* 0x00000030002c7213 */ /* 0x000fc40000000000 */
[----:B------:R-:W-:Y:S01]  /*1fb0*/  ISETP.GE.AND P3, PT, R47, RZ, PT ;  /* 0x000000ff2f00720c */ /* 0x000fe20003f66270 */
[----:B------:R-:W-:Y:S01]  /*1fc0*/  @!P2 IMAD.IADD R38, R38, 0x1, -R5 ;  /* 0x000000012626a824 */ /* 0x000fe200078e0a05 */
[----:B------:R-:W-:Y:S01]  /*1fd0*/  ISETP.GE.AND P2, PT, R41, RZ, PT ;  /* 0x000000ff2900720c */ /* 0x000fe20003f46270 */
[----:B------:R-:W-:Y:S01]  /*1fe0*/  IMAD.MOV R40, RZ, RZ, -R40 ;  /* 0x000000ffff287224 */ /* 0x000fe200078e0a28 */
[----:B------:R-:W-:Y:S01]  /*1ff0*/  IABS R46, R50 ;  /* 0x00000032002e7213 */ /* 0x000fe20000000000 */
[----:B------:R-:W-:Y:S01]  /*2000*/  IMAD.HI.U32 R41, R10, R44, RZ ;  /* 0x0000002c0a297227 */ /* 0x000fe200078e00ff */
[----:B------:R-:W-:-:S03]  /*2010*/  IABS R47, R55 ;  /* 0x00000037002f7213 */ /* 0x000fc60000000000 */
[----:B------:R-:W-:Y:S01]  /*2020*/  @!P5 IMAD.IADD R37, R37, 0x1, -R5 ;  /* 0x000000012525d824 */ /* 0x000fe200078e0a05 */
[C---:B------:R-:W-:Y:S01]  /*2030*/  ISETP.GT.U32.AND P5, PT, R5.reuse, R39, PT ;  /* 0x000000270500720c */ /* 0x040fe20003fa4070 */
[----:B------:R-:W-:Y:S02]  /*2040*/  IMAD R40, R5, R40, R42 ;  /* 0x0000002805287224 */ /* 0x000fe400078e022a */
[----:B------:R-:W-:-:S04]  /*2050*/  IMAD.HI.U32 R42, R10, R45, RZ ;  /* 0x0000002d0a2a7227 */ /* 0x000fc800078e00ff */
[----:B------:R-:W-:Y:S02]  /*2060*/  IMAD.MOV R41, RZ, RZ, -R41 ;  /* 0x000000ffff297224 */ /* 0x000fe400078e0a29 */
[----:B------:R-:W-:Y:S02]  /*2070*/  IMAD.MOV R42, RZ, RZ, -R42 ;  /* 0x000000ffff2a7224 */ /* 0x000fe400078e0a2a */
[C---:B------:R-:W-:Y:S01]  /*2080*/  IMAD R41, R5.reuse, R41, R44 ;  /* 0x0000002905297224 */ /* 0x040fe200078e022c */
[----:B------:R-:W-:Y:S01]  /*2090*/  IABS R44, R54 ;  /* 0x00000036002c7213 */ /* 0x000fe20000000000 */
[C---:B------:R-:W-:Y:S02]  /*20a0*/  IMAD R42, R5.reuse, R42, R45 ;  /* 0x0000002a052a7224 */ /* 0x040fe400078e022d */
[----:B------:R-:W-:Y:S01]  /*20b0*/  @!P0 IMAD.MOV R36, RZ, RZ, -R36 ;  /* 0x000000ffff248224 */ /* 0x000fe200078e0a24 */
[----:B------:R-:W-:Y:S01]  /*20c0*/  ISETP.GT.U32.AND P0, PT, R5, R41, PT ;  /* 0x000000290500720c */ /* 0x000fe20003f04070 */
[----:B------:R-:W-:Y:S01]  /*20d0*/  @!P5 IMAD.IADD R39, R39, 0x1, -R5 ;  /* 0x000000012727d824 */ /* 0x000fe200078e0a05 */
[C---:B------:R-:W-:Y:S01]  /*20e0*/  ISETP.GT.U32.AND P5, PT, R5.reuse, R40, PT ;  /* 0x000000280500720c */ /* 0x040fe20003fa4070 */
[----:B------:R-:W-:Y:S01]  /*20f0*/  @!P3 IMAD.MOV R37, RZ, RZ, -R37 ;  /* 0x000000ffff25b224 */ /* 0x000fe200078e0a25 */
[----:B------:R-:W-:Y:S01]  /*2100*/  ISETP.GT.U32.AND P3, PT, R5, R42, PT ;  /* 0x0000002a0500720c */ /* 0x000fe20003f64070 */
[----:B------:R-:W-:-:S04]  /*2110*/  IMAD.HI.U32 R43, R10, R46, RZ ;  /* 0x0000002e0a2b7227 */ /* 0x000fc800078e00ff */
[----:B------:R-:W-:Y:S02]  /*2120*/  IMAD.MOV R43, RZ, RZ, -R43 ;  /* 0x000000ffff2b7224 */ /* 0x000fe400078e0a2b */
[----:B------:R-:W-:-:S04]  /*2130*/  IMAD.HI.U32 R45, R10, R47, RZ ;  /* 0x0000002f0a2d7227 */ /* 0x000fc800078e00ff */
[--C-:B------:R-:W-:Y:S01]  /*2140*/  @!P0 IMAD.IADD R41, R41, 0x1, -R5.reuse ;  /* 0x0000000129298824 */ /* 0x100fe200078e0a05 */
[----:B------:R-:W-:Y:S01]  /*2150*/  ISETP.GE.AND P0, PT, R50, RZ, PT ;  /* 0x000000ff3200720c */ /* 0x000fe20003f06270 */
[C---:B------:R-:W-:Y:S02]  /*2160*/  IMAD R43, R5.reuse, R43, R46 ;  /* 0x0000002b052b7224 */ /* 0x040fe400078e022e */
[----:B------:R-:W-:Y:S02]  /*2170*/  IMAD.MOV.U32 R46, RZ, RZ, R44 ;  /* 0x000000ffff2e7224 */ /* 0x000fe400078e002c */
[--C-:B------:R-:W-:Y:S01]  /*2180*/  @!P5 IMAD.IADD R40, R40, 0x1, -R5.reuse ;  /* 0x000000012828d824 */ /* 0x100fe200078e0a05 */
[C---:B------:R-:W-:Y:S01]  /*2190*/  ISETP.GT.U32.AND P5, PT, R5.reuse, R39, PT ;  /* 0x000000270500720c */ /* 0x040fe20003fa4070 */
[----:B------:R-:W-:Y:S01]  /*21a0*/  @!P3 IMAD.IADD R42, R42, 0x1, -R5 ;  /* 0x000000012a2ab824 */ /* 0x000fe200078e0a05 */
[----:B------:R-:W-:Y:S01]  /*21b0*/  ISETP.GT.U32.AND P3, PT, R5, R41, PT ;  /* 0x000000290500720c */ /* 0x000fe20003f64070 */
[----:B------:R-:W-:-:S04]  /*21c0*/  IMAD.HI.U32 R44, R10, R46, RZ ;  /* 0x0000002e0a2c7227 */ /* 0x000fc800078e00ff */
[----:B------:R-:W-:Y:S02]  /*21d0*/  IMAD.MOV R44, RZ, RZ, -R44 ;  /* 0x000000ffff2c7224 */ /* 0x000fe400078e0a2c */
[----:B------:R-:W-:Y:S01]  /*21e0*/  @!P1 IMAD.MOV R35, RZ, RZ, -R35 ;  /* 0x000000ffff239224 */ /* 0x000fe200078e0a23 */
[C---:B------:R-:W-:Y:S01]  /*21f0*/  ISETP.GT.U32.AND P1, PT, R5.reuse, R40, PT ;  /* 0x000000280500720c */ /* 0x040fe20003f24070 */
[----:B------:R-:W-:Y:S02]  /*2200*/  IMAD R44, R5, R44, R46 ;  /* 0x0000002c052c7224 */ /* 0x000fe400078e022e */
[--C-:B------:R-:W-:Y:S01]  /*2210*/  @!P5 IMAD.IADD R39, R39, 0x1, -R5.reuse ;  /* 0x000000012727d824 */ /* 0x100fe200078e0a05 */
[----:B------:R-:W-:Y:S01]  /*2220*/  ISETP.GT.U32.AND P5, PT, R5, R43, PT ;  /* 0x0000002b0500720c */ /* 0x000fe20003fa4070 */
[----:B------:R-:W-:Y:S01]  /*2230*/  @!P3 IMAD.IADD R41, R41, 0x1, -R5 ;  /* 0x000000012929b824 */ /* 0x000fe200078e0a05 */
[----:B------:R-:W-:Y:S01]  /*2240*/  ISETP.GT.U32.AND P3, PT, R5, R44, PT ;  /* 0x0000002c0500720c */ /* 0x000fe20003f64070 */
[----:B------:R-:W-:-:S02]  /*2250*/  IMAD.MOV R46, RZ, RZ, -R45 ;  /* 0x000000ffff2e7224 */ /* 0x000fc400078e0a2d */
[----:B------:R-:W-:Y:S02]  /*2260*/  @!P4 IMAD.MOV R39, RZ, RZ, -R39 ;  /* 0x000000ffff27c224 */ /* 0x000fe400078e0a27 */
[----:B------:R-:W-:Y:S01]  /*2270*/  IMAD R45, R5, R46, R47 ;  /* 0x0000002e052d7224 */ /* 0x000fe200078e022f */
[----:B------:R-:W-:Y:S01]  /*2280*/  IABS R47, R56 ;  /* 0x00000038002f7213 */ /* 0x000fe20000000000 */
[----:B------:R-:W-:Y:S01]  /*2290*/  @!P6 IMAD.MOV R38, RZ, RZ, -R38 ;  /* 0x000000ffff26e224 */ /* 0x000fe200078e0a26 */
[----:B------:R-:W-:Y:S02]  /*22a0*/  @!P1 IADD3 R40, R40, -R5, RZ ;  /* 0x8000000528289210 */ /* 0x000fe40007ffe0ff */
[----:B------:R-:W-:Y:S01]  /*22b0*/  ISETP.GE.AND P1, PT, R49, RZ, PT ;  /* 0x000000ff3100720c */ /* 0x000fe20003f26270 */
[----:B------:R-:W-:Y:S01]  /*22c0*/  IMAD.HI.U32 R46, R10, R47, RZ ;  /* 0x0000002f0a2e7227 */ /* 0x000fe200078e00ff */
[----:B------:R-:W-:Y:S02]  /*22d0*/  IABS R49, R57 ;  /* 0x0000003900317213 */ /* 0x000fe40000000000 */
[----:B------:R-:W-:Y:S01]  /*22e0*/  ISETP.GE.AND P6, PT, R48, RZ, PT ;  /* 0x000000ff3000720c */ /* 0x000fe20003fc6270 */
[--C-:B------:R-:W-:Y:S01]  /*22f0*/  @!P5 IMAD.IADD R43, R43, 0x1, -R5.reuse ;  /* 0x000000012b2bd824 */ /* 0x100fe200078e0a05 */
[----:B------:R-:W-:Y:S01]  /*2300*/  ISETP.GT.U32.AND P5, PT, R5, R42, PT ;  /* 0x0000002a0500720c */ /* 0x000fe20003fa4070 */
[----:B------:R-:W-:-:S02]  /*2310*/  @!P3 IMAD.IADD R44, R44, 0x1, -R5 ;  /* 0x000000012c2cb824 */ /* 0x000fc400078e0a05 */
[----:B------:R-:W-:Y:S01]  /*2320*/  IMAD.MOV R46, RZ, RZ, -R46 ;  /* 0x000000ffff2e7224 */ /* 0x000fe200078e0a2e */
[C---:B------:R-:W-:Y:S01]  /*2330*/  ISETP.GT.U32.AND P4, PT, R5.reuse, R43, PT ;  /* 0x0000002b0500720c */ /* 0x040fe20003f84070 */
[----:B------:R-:W-:Y:S01]  /*2340*/  @!P2 IMAD.MOV R40, RZ, RZ, -R40 ;  /* 0x000000ffff28a224 */ /* 0x000fe200078e0a28 */
[C---:B------:R-:W-:Y:S01]  /*2350*/  ISETP.GT.U32.AND P2, PT, R5.reuse, R44, PT ;  /* 0x0000002c0500720c */ /* 0x040fe20003f44070 */
[----:B------:R-:W-:Y:S02]  /*2360*/  IMAD R46, R5, R46, R47 ;  /* 0x0000002e052e7224 */ /* 0x000fe400078e022f */
[----:B------:R-:W-:-:S03]  /*2370*/  IMAD.HI.U32 R47, R10, R49, RZ ;  /* 0x000000310a2f7227 */ /* 0x000fc600078e00ff */
[C---:B------:R-:W-:Y:S01]  /*2380*/  ISETP.GT.U32.AND P3, PT, R5.reuse, R46, PT ;  /* 0x0000002e0500720c */ /* 0x040fe20003f64070 */
[----:B------:R-:W-:Y:S02]  /*2390*/  IMAD.MOV R50, RZ, RZ, -R47 ;  /* 0x000000ffff327224 */ /* 0x000fe400078e0a2f */
[----:B------:R-:W-:Y:S01]  /*23a0*/  @!P5 IMAD.IADD R42, R42, 0x1, -R5 ;  /* 0x000000012a2ad824 */ /* 0x000fe200078e0a05 */
[C---:B------:R-:W-:Y:S01]  /*23b0*/  ISETP.GT.U32.AND P5, PT, R5.reuse, R45, PT ;  /* 0x0000002d0500720c */ /* 0x040fe20003fa4070 */
[----:B------:R-:W-:Y:S02]  /*23c0*/  IMAD R47, R5, R50, R49 ;  /* 0x00000032052f7224 */ /* 0x000fe400078e0231 */
[--C-:B------:R-:W-:Y:S01]  /*23d0*/  @!P4 IMAD.IADD R43, R43, 0x1, -R5.reuse ;  /* 0x000000012b2bc824 */ /* 0x100fe200078e0a05 */
[----:B------:R-:W-:Y:S01]  /*23e0*/  ISETP.GE.AND P4, PT, R54, RZ, PT ;  /* 0x000000ff3600720c */ /* 0x000fe20003f86270 */
[----:B------:R-:W-:Y:S01]  /*23f0*/  @!P2 IMAD.IADD R44, R44, 0x1, -R5 ;  /* 0x000000012c2ca824 */ /* 0x000fe200078e0a05 */
[----:B------:R-:W-:Y:S01]  /*2400*/  IABS R54, R59 ;  /* 0x0000003b00367213 */ /* 0x000fe20000000000 */
[----:B------:R-:W-:Y:S01]  /*2410*/  IMAD.HI.U32 R48, R10, R51, RZ ;  /* 0x000000330a307227 */ /* 0x000fe200078e00ff */
[----:B------:R-:W-:-:S02]  /*2420*/  ISETP.GT.U32.AND P2, PT, R5, R47, PT ;  /* 0x0000002f0500720c */ /* 0x000fc40003f44070 */
[----:B------:R-:W-:Y:S01]  /*2430*/  @!P3 IADD3 R46, R46, -R5, RZ ;  /* 0x800000052e2eb210 */ /* 0x000fe20007ffe0ff */
[----:B------:R-:W-:-:S03]  /*2440*/  IMAD.HI.U32 R49, R10, R54, RZ ;  /* 0x000000360a317227 */ /* 0x000fc600078e00ff */
[C---:B------:R-:W-:Y:S01]  /*2450*/  ISETP.GT.U32.AND P3, PT, R5.reuse, R46, PT ;  /* 0x0000002e0500720c */ /* 0x040fe20003f64070 */
[----:B------:R-:W-:Y:S02]  /*2460*/  IMAD.MOV R49, RZ, RZ, -R49 ;  /* 0x000000ffff317224 */ /* 0x000fe400078e0a31 */
[----:B------:R-:W-:Y:S02]  /*2470*/  IMAD.MOV R48, RZ, RZ, -R48 ;  /* 0x000000ffff307224 */ /* 0x000fe400078e0a30 */
[----:B------:R-:W-:Y:S01]  /*2480*/  IMAD R49, R5, R49, R54 ;  /* 0x0000003105317224 */ /* 0x000fe200078e0236 */
[----:B------:R-:W-:Y:S01]  /*2490*/  IABS R54, R61 ;  /* 0x0000003d00367213 */ /* 0x000fe20000000000 */
[--C-:B------:R-:W-:Y:S01]  /*24a0*/  @!P2 IMAD.IADD R47, R47, 0x1, -R5.reuse ;  /* 0x000000012f2fa824 */ /* 0x100fe200078e0a05 */
[----:B------:R-:W-:Y:S01]  /*24b0*/  ISETP.GE.AND P2, PT, R56, RZ, PT ;  /* 0x000000ff3800720c */ /* 0x000fe20003f46270 */
[----:B------:R-:W-:Y:S01]  /*24c0*/  @!P5 IMAD.IADD R45, R45, 0x1, -R5 ;  /* 0x000000012d2dd824 */ /* 0x000fe200078e0a05 */
[----:B------:R-:W-:Y:S01]  /*24d0*/  ISETP.GE.AND P5, PT, R55, RZ, PT ;  /* 0x000000ff3700720c */ /* 0x000fe20003fa6270 */
[----:B------:R-:W-:Y:S01]  /*24e0*/  @!P1 IMAD.MOV R42, RZ, RZ, -R42 ;  /* 0x000000ffff2a9224 */ /* 0x000fe200078e0a2a */
[C---:B------:R-:W-:Y:S01]  /*24f0*/  ISETP.GT.U32.AND P1, PT, R5.reuse, R47, PT ;  /* 0x0000002f0500720c */ /* 0x040fe20003f24070 */
[----:B------:R-:W-:Y:S01]  /*2500*/  IMAD R48, R5, R48, R51 ;  /* 0x0000003005307224 */ /* 0x000fe200078e0233 */
[----:B------:R-:W-:Y:S01]  /*2510*/  IABS R55, R60 ;  /* 0x0000003c00377213 */ /* 0x000fe20000000000 */
[----:B------:R-:W-:Y:S01]  /*2520*/  IMAD.HI.U32 R51, R10, R54, RZ ;  /* 0x000000360a337227 */ /* 0x000fe200078e00ff */
[----:B------:R-:W-:-:S03]  /*2530*/  IABS R56, R62 ;  /* 0x0000003e00387213 */ /* 0x000fc60000000000 */
[----:B------:R-:W-:Y:S01]  /*2540*/  @!P6 IMAD.MOV R41, RZ, RZ, -R41 ;  /* 0x000000ffff29e224 */ /* 0x000fe200078e0a29 */
[----:B------:R-:W-:Y:S01]  /*2550*/  ISETP.GT.U32.AND P6, PT, R5, R45, PT ;  /* 0x0000002d0500720c */ /* 0x000fe20003fc4070 */
[----:B------:R-:W-:Y:S02]  /*2560*/  IMAD.MOV R51, RZ, RZ, -R51 ;  /* 0x000000ffff337224 */ /* 0x000fe400078e0a33 */
[----:B------:R-:W-:-:S04]  /*2570*/  IMAD.HI.U32 R50, R10, R55, RZ ;  /* 0x000000370a327227 */ /* 0x000fc800078e00ff */
[----:B------:R-:W-:Y:S02]  /*2580*/  IMAD R54, R5, R51, R54 ;  /* 0x0000003305367224 */ /* 0x000fe400078e0236 */
[--C-:B------:R-:W-:Y:S02]  /*2590*/  @!P1 IMAD.IADD R47, R47, 0x1, -R5.reuse ;  /* 0x000000012f2f9824 */ /* 0x100fe400078e0a05 */
[--C-:B------:R-:W-:Y:S01]  /*25a0*/  @!P3 IMAD.IADD R46, R46, 0x1, -R5.reuse ;  /* 0x000000012e2eb824 */ /* 0x100fe200078e0a05 */
[----:B------:R-:W-:Y:S01]  /*25b0*/  ISETP.GT.U32.AND P1, PT, R5, R54, PT ;  /* 0x000000360500720c */ /* 0x000fe20003f24070 */
[----:B------:R-:W-:Y:S01]  /*25c0*/  @!P6 IMAD.IADD R45, R45, 0x1, -R5 ;  /* 0x000000012d2de824 */ /* 0x000fe200078e0a05 */
[C---:B------:R-:W-:Y:S01]  /*25d0*/  ISETP.GT.U32.AND P6, PT, R5.reuse, R48, PT ;  /* 0x000000300500720c */ /* 0x040fe20003fc4070 */
[----:B------:R-:W-:Y:S01]  /*25e0*/  IMAD.MOV R50, RZ, RZ, -R50 ;  /* 0x000000ffff327224 */ /* 0x000fe200078e0a32 */
[----:B------:R-:W-:Y:S01]  /*25f0*/  ISETP.GT.U32.AND P3, PT, R5, R49, PT ;  /* 0x000000310500720c */ /* 0x000fe20003f64070 */
[----:B------:R-:W-:-:S02]  /*2600*/  @!P4 IMAD.MOV R44, RZ, RZ, -R44 ;  /* 0x000000ffff2cc224 */ /* 0x000fc400078e0a2c */
[----:B------:R-:W-:Y:S01]  /*2610*/  IMAD R50, R5, R50, R55 ;  /* 0x0000003205327224 */ /* 0x000fe200078e0237 */
[----:B------:R-:W-:Y:S01]  /*2620*/  LOP3.LUT R55, R6, 0x44, RZ, 0xfc, !PT ;  /* 0x0000004406377812 */ /* 0x000fe200078efcff */
[----:B------:R-:W-:-:S03]  /*2630*/  IMAD.HI.U32 R51, R10, R56, RZ ;  /* 0x000000380a337227 */ /* 0x000fc600078e00ff */
[----:B------:R-:W-:Y:S01]  /*2640*/  ISETP.GT.U32.AND P4, PT, R5, R50, PT ;  /* 0x000000320500720c */ /* 0x000fe20003f84070 */
[--C-:B------:R-:W-:Y:S02]  /*2650*/  @!P1 IMAD.IADD R54, R54, 0x1, -R5.reuse ;  /* 0x0000000136369824 */ /* 0x100fe400078e0a05 */
[----:B------:R-:W-:Y:S01]  /*2660*/  @!P6 IMAD.IADD R48, R48, 0x1, -R5 ;  /* 0x000000013030e824 */ /* 0x000fe200078e0a05 */
[----:B------:R-:W-:Y:S01]  /*2670*/  ISETP.GE.AND P6, PT, R57, RZ, PT ;  /* 0x000000ff3900720c */ /* 0x000fe20003fc6270 */
[----:B------:R-:W-:Y:S01]  /*2680*/  @!P0 IMAD.MOV R43, RZ, RZ, -R43 ;  /* 0x000000ffff2b8224 */ /* 0x000fe200078e0a2b */
[----:B------:R-:W-:Y:S01]  /*2690*/  ISETP.GT.U32.AND P1, PT, R5, R54, PT ;  /* 0x000000360500720c */ /* 0x000fe20003f24070 */
[----:B------:R-:W-:Y:S01]  /*26a0*/  @!P3 IMAD.IADD R49, R49, 0x1, -R5 ;  /* 0x000000013131b824 */ /* 0x000fe200078e0a05 */
[C---:B------:R-:W-:Y:S01]  /*26b0*/  ISETP.GT.U32.AND P0, PT, R5.reuse, R48, PT ;  /* 0x000000300500720c */ /* 0x040fe20003f04070 */
[----:B------:R-:W-:Y:S01]  /*26c0*/  IMAD.MOV R51, RZ, RZ, -R51 ;  /* 0x000000ffff337224 */ /* 0x000fe200078e0a33 */
[----:B------:R-:W-:Y:S01]  /*26d0*/  LOP3.LUT R57, R6, 0x40, RZ, 0xfc, !PT ;  /* 0x0000004006397812 */ /* 0x000fe200078efcff */
[----:B------:R-:W-:Y:S01]  /*26e0*/  @!P5 IMAD.MOV R45, RZ, RZ, -R45 ;  /* 0x000000ffff2dd224 */ /* 0x000fe200078e0a2d */
[C---:B------:R-:W-:Y:S01]  /*26f0*/  ISETP.GT.U32.AND P3, PT, R5.reuse, R49, PT ;  /* 0x000000310500720c */ /* 0x040fe20003f64070 */
[----:B------:R-:W-:Y:S01]  /*2700*/  IMAD R56, R5, R51, R56 ;  /* 0x0000003305387224 */ /* 0x000fe200078e0238 */
[----:B------:R-:W-:Y:S01]  /*2710*/  ISETP.GE.AND P5, PT, R58, RZ, PT ;  /* 0x000000ff3a00720c */ /* 0x000fe20003fa6270 */
[----:B------:R-:W-:Y:S01]  /*2720*/  @!P2 IMAD.MOV R46, RZ, RZ, -R46 ;  /* 0x000000ffff2ea224 */ /* 0x000fe200078e0a2e */
[----:B------:R-:W-:Y:S01]  /*2730*/  ISETP.GE.AND P2, PT, R59, RZ, PT ;  /* 0x000000ff3b00720c */ /* 0x000fe20003f46270 */
[--C-:B------:R-:W-:Y:S01]  /*2740*/  @!P4 IMAD.IADD R50, R50, 0x1, -R5.reuse ;  /* 0x000000013232c824 */ /* 0x100fe200078e0a05 */
[----:B------:R-:W-:Y:S01]  /*2750*/  LOP3.LUT R51, R6, 0x48, RZ, 0xfc, !PT ;  /* 0x0000004806337812 */ /* 0x000fe200078efcff */
[----:B------:R-:W-:Y:S01]  /*2760*/  @!P1 IMAD.IADD R54, R54, 0x1, -R5 ;  /* 0x0000000136369824 */ /* 0x000fe200078e0a05 */
[----:B------:R-:W-:Y:S01]  /*2770*/  ISETP.GT.U32.AND P1, PT, R5, R56, PT ;  /* 0x000000380500720c */ /* 0x000fe20003f24070 */
[----:B------:R-:W-:Y:S01]  /*2780*/  @!P6 IMAD.MOV R47, RZ, RZ, -R47 ;  /* 0x000000ffff2fe224 */ /* 0x000fe200078e0a2f */
[----:B------:R-:W-:Y:S01]  /*2790*/  @!P0 IADD3 R48, R48, -R5, RZ ;  /* 0x8000000530308210 */ /* 0x000fe20007ffe0ff */
[----:B------:R-:W-:Y:S01]  /*27a0*/  IMAD.HI.U32 R59, R10, R66, RZ ;  /* 0x000000420a3b7227 */ /* 0x000fe200078e00ff */
[----:B------:R-:W-:-:S02]  /*27b0*/  IABS R58, R51 ;  /* 0x00000033003a7213 */ /* 0x000fc40000000000 */
[----:B------:R-:W-:Y:S01]  /*27c0*/  ISETP.GT.U32.AND P6, PT, R5, R50, PT ;  /* 0x000000320500720c */ /* 0x000fe20003fc4070 */
[----:B------:R-:W-:Y:S01]  /*27d0*/  @!P3 IMAD.IADD R49, R49, 0x1, -R5 ;  /* 0x000000013131b824 */ /* 0x000fe200078e0a05 */
[----:B------:R-:W-:Y:S01]  /*27e0*/  ISETP.GE.AND P0, PT, R60, RZ, PT ;  /* 0x000000ff3c00720c */ /* 0x000fe20003f06270 */
[----:B------:R-:W-:Y:S01]  /*27f0*/  @!P5 IMAD.MOV R48, RZ, RZ, -R48 ;  /* 0x000000ffff30d224 */ /* 0x000fe200078e0a30 */
[----:B------:R-:W-:Y:S01]  /*2800*/  ISETP.GE.AND P5, PT, R51, RZ, PT ;  /* 0x000000ff3300720c */ /* 0x000fe20003fa6270 */
[----:B------:R-:W-:Y:S01]  /*2810*/  IMAD.HI.U32 R51, R10, R58, RZ ;  /* 0x0000003a0a337227 */ /* 0x000fe200078e00ff */
[----:B------:R-:W-:Y:S02]  /*2820*/  ISETP.GE.AND P4, PT, R62, RZ, PT ;  /* 0x000000ff3e00720c */ /* 0x000fe40003f86270 */
[----:B------:R-:W-:Y:S01]  /*2830*/  IABS R60, R55 ;  /* 0x00000037003c7213 */ /* 0x000fe20000000000 */
[----:B------:R-:W-:Y:S01]  /*2840*/  @!P2 IMAD.MOV R49, RZ, RZ, -R49 ;  /* 0x000000ffff31a224 */ /* 0x000fe200078e0a31 */
[----:B------:R-:W-:Y:S01]  /*2850*/  ISETP.GE.AND P2, PT, R55, RZ, PT ;  /* 0x000000ff3700720c */ /* 0x000fe20003f46270 */
[----:B------:R-:W-:Y:S01]  /*2860*/  IMAD.MOV R55, RZ, RZ, -R51 ;  /* 0x000000ffff377224 */ /* 0x000fe200078e0a33 */
[----:B------:R-:W-:Y:S01]  /*2870*/  IABS R62, R57 ;  /* 0x00000039003e7213 */ /* 0x000fe20000000000 */
[----:B------:R-:W-:Y:S01]  /*2880*/  @!P1 IMAD.IADD R56, R56, 0x1, -R5 ;  /* 0x0000000138389824 */ /* 0x000fe200078e0a05 */
[----:B------:R-:W-:Y:S01]  /*2890*/  ISETP.GE.AND P3, PT, R61, RZ, PT ;  /* 0x000000ff3d00720c */ /* 0x000fe20003f66270 */
[----:B------:R-:W-:Y:S01]  /*28a0*/  IMAD R58, R5, R55, R58 ;  /* 0x00000037053a7224 */ /* 0x000fe200078e023a */
[----:B------:R-:W-:Y:S01]  /*28b0*/  IADD3 R59, -R59, RZ, RZ ;  /* 0x000000ff3b3b7210 */ /* 0x000fe20007ffe1ff */
[----:B------:R-:W-:Y:S01]  /*28c0*/  IMAD.HI.U32 R55, R10, R62, RZ ;  /* 0x0000003e0a377227 */ /* 0x000fe200078e00ff */
[----:B------:R-:W-:-:S03]  /*28d0*/  ISETP.GT.U32.AND P1, PT, R5, R56, PT ;  /* 0x000000380500720c */ /* 0x000fc60003f24070 */
[----:B------:R-:W-:Y:S01]  /*28e0*/  @!P6 IMAD.IADD R50, R50, 0x1, -R5 ;  /* 0x000000013232e824 */ /* 0x000fe200078e0a05 */
[----:B------:R-:W-:Y:S01]  /*28f0*/  ISETP.GE.AND P6, PT, R57, RZ, PT ;  /* 0x000000ff3900720c */ /* 0x000fe20003fc6270 */
[----:B------:R-:W-:-:S04]  /*2900*/  IMAD.HI.U32 R51, R10, R60, RZ ;  /* 0x0000003c0a337227 */ /* 0x000fc800078e00ff */
[----:B------:R-:W-:Y:S02]  /*2910*/  IMAD.MOV R61, RZ, RZ, -R55 ;  /* 0x000000ffff3d7224 */ /* 0x000fe400078e0a37 */
[----:B------:R-:W-:Y:S02]  /*2920*/  IMAD.MOV R51, RZ, RZ, -R51 ;  /* 0x000000ffff337224 */ /* 0x000fe400078e0a33 */
[----:B------:R-:W-:Y:S02]  /*2930*/  IMAD.MOV.U32 R55, RZ, RZ, R50 ;  /* 0x000000ffff377224 */ /* 0x000fe400078e0032 */
[C---:B------:R-:W-:Y:S02]  /*2940*/  IMAD R60, R5.reuse, R51, R60 ;  /* 0x00000033053c7224 */ /* 0x040fe400078e023c */
[----:B------:R-:W-:Y:S01]  /*2950*/  @!P0 IMAD.MOV R55, RZ, RZ, -R55 ;  /* 0x000000ffff378224 */ /* 0x000fe200078e0a37 */
[C---:B------:R-:W-:Y:S01]  /*2960*/  ISETP.GT.U32.AND P0, PT, R5.reuse, R58, PT ;  /* 0x0000003a0500720c */ /* 0x040fe20003f04070 */
[----:B------:R-:W-:Y:S01]  /*2970*/  @!P1 IMAD.IADD R56, R56, 0x1, -R5 ;  /* 0x0000000138389824 */ /* 0x000fe200078e0a05 */
[----:B------:R-:W-:Y:S01]  /*2980*/  ISETP.GT.U32.AND P1, PT, R5, R60, PT ;  /* 0x0000003c0500720c */ /* 0x000fe20003f24070 */
[----:B------:R-:W-:-:S04]  /*2990*/  IMAD.HI.U32 R57, R10, R64, RZ ;  /* 0x000000400a397227 */ /* 0x000fc800078e00ff */
[----:B------:R-:W-:Y:S02]  /*29a0*/  IMAD.MOV R57, RZ, RZ, -R57 ;  /* 0x000000ffff397224 */ /* 0x000fe400078e0a39 */
[C---:B------:R-:W-:Y:S01]  /*29b0*/  IMAD R62, R5.reuse, R61, R62 ;  /* 0x0000003d053e7224 */ /* 0x040fe200078e023e */
[----:B------:R-:W-:Y:S01]  /*29c0*/  IABS R61, R67 ;  /* 0x00000043003d7213 */ /* 0x000fe20000000000 */
[C---:B------:R-:W-:Y:S02]  /*29d0*/  IMAD R64, R5.reuse, R57, R64 ;  /* 0x0000003905407224 */ /* 0x040fe400078e0240 */
[--C-:B------:R-:W-:Y:S01]  /*29e0*/  @!P0 IMAD.IADD R58, R58, 0x1, -R5.reuse ;  /* 0x000000013a3a8824 */ /* 0x100fe200078e0a05 */
[C---:B------:R-:W-:Y:S01]  /*29f0*/  ISETP.GT.U32.AND P0, PT, R5.reuse, R62, PT ;  /* 0x0000003e0500720c */ /* 0x040fe20003f04070 */
[----:B------:R-:W-:Y:S02]  /*2a00*/  @!P1 IMAD.IADD R60, R60, 0x1, -R5 ;  /* 0x000000013c3c9824 */ /* 0x000fe400078e0a05 */
[----:B------:R-:W-:Y:S01]  /*2a10*/  IMAD.HI.U32 R51, R10, R68, RZ ;  /* 0x000000440a337227 */ /* 0x000fe200078e00ff */
[----:B------:R-:W-:-:S03]  /*2a20*/  ISETP.GT.U32.AND P1, PT, R5, R58, PT ;  /* 0x0000003a0500720c */ /* 0x000fc60003f24070 */
[----:B------:R-:W-:-:S04]  /*2a30*/  IMAD.HI.U32 R50, R10, R61, RZ ;  /* 0x0000003d0a327227 */ /* 0x000fc800078e00ff */
[----:B------:R-:W-:Y:S02]  /*2a40*/  IMAD.MOV R51, RZ, RZ, -R51 ;  /* 0x000000ffff337224 */ /* 0x000fe400078e0a33 */
[----:B------:R-:W-:Y:S02]  /*2a50*/  IMAD.MOV R50, RZ, RZ, -R50 ;  /* 0x000000ffff327224 */ /* 0x000fe400078e0a32 */
[C---:B------:R-:W-:Y:S02]  /*2a60*/  IMAD R68, R5.reuse, R51, R68 ;  /* 0x0000003305447224 */ /* 0x040fe400078e0244 */
[--C-:B------:R-:W-:Y:S01]  /*2a70*/  @!P1 IMAD.IADD R58, R58, 0x1, -R5.reuse ;  /* 0x000000013a3a9824 */ /* 0x100fe200078e0a05 */
[----:B------:R-:W-:Y:S01]  /*2a80*/  ISETP.GT.U32.AND P1, PT, R5, R64, PT ;  /* 0x000000400500720c */ /* 0x000fe20003f24070 */
[----:B------:R-:W-:Y:S02]  /*2a90*/  IMAD.MOV.U32 R57, RZ, RZ, R56 ;  /* 0x000000ffff397224 */ /* 0x000fe400078e0038 */
[----:B------:R-:W-:-:S02]  /*2aa0*/  @!P0 IMAD.IADD R62, R62, 0x1, -R5 ;  /* 0x000000013e3e8824 */ /* 0x000fc400078e0a05 */
[C---:B------:R-:W-:Y:S01]  /*2ab0*/  IMAD R56, R5.reuse, R50, R61 ;  /* 0x0000003205387224 */ /* 0x040fe200078e023d */
[----:B------:R-:W-:Y:S01]  /*2ac0*/  LOP3.LUT R61, R6, 0x24, RZ, 0xfc, !PT ;  /* 0x00000024063d7812 */ /* 0x000fe200078efcff */
[----:B------:R-:W-:Y:S01]  /*2ad0*/  IMAD.HI.U32 R50, R10, R70, RZ ;  /* 0x000000460a327227 */ /* 0x000fe200078e00ff */
[C---:B------:R-:W-:Y:S02]  /*2ae0*/  ISETP.GT.U32.AND P0, PT, R5.reuse, R62, PT ;  /* 0x0000003e0500720c */ /* 0x040fe40003f04070 */
[----:B------:R-:W-:Y:S01]  /*2af0*/  IABS R74, R61 ;  /* 0x0000003d004a7213 */ /* 0x000fe20000000000 */
[----:B------:R-:W-:Y:S01]  /*2b00*/  @!P4 IMAD.MOV R57, RZ, RZ, -R57 ;  /* 0x000000ffff39c224 */ /* 0x000fe200078e0a39 */
[C---:B------:R-:W-:Y:S01]  /*2b10*/  ISETP.GT.U32.AND P4, PT, R5.reuse, R60, PT ;  /* 0x0000003c0500720c */ /* 0x040fe20003f84070 */
[----:B------:R-:W-:Y:S01]  /*2b20*/  @!P1 IMAD.IADD R64, R64, 0x1, -R5 ;  /* 0x0000000140409824 */ /* 0x000fe200078e0a05 */
[----:B------:R-:W-:Y:S01]  /*2b30*/  ISETP.GT.U32.AND P1, PT, R5, R68, PT ;  /* 0x000000440500720c */ /* 0x000fe20003f24070 */
[----:B------:R-:W-:-:S02]  /*2b40*/  IMAD.MOV R50, RZ, RZ, -R50 ;  /* 0x000000ffff327224 */ /* 0x000fc400078e0a32 */
[C---:B------:R-:W-:Y:S02]  /*2b50*/  IMAD R66, R5.reuse, R59, R66 ;  /* 0x0000003b05427224 */ /* 0x040fe400078e0242 */
[----:B------:R-:W0:Y:S01]  /*2b60*/  I2F.RP R59, R79 ;  /* 0x0000004f003b7306 */ /* 0x000e220000209400 */
[----:B------:R-:W-:Y:S02]  /*2b70*/  IMAD R70, R5, R50, R70 ;  /* 0x0000003205467224 */ /* 0x000fe400078e0246 */
[----:B------:R-:W-:-:S04]  /*2b80*/  IMAD.HI.U32 R50, R10, R72, RZ ;  /* 0x000000480a327227 */ /* 0x000fc800078e00ff */
[--C-:B------:R-:W-:Y:S01]  /*2b90*/  @!P4 IMAD.IADD R60, R60, 0x1, -R5.reuse ;  /* 0x000000013c3cc824 */ /* 0x100fe200078e0a05 */
[----:B------:R-:W-:Y:S01]  /*2ba0*/  IADD3 R50, -R50, RZ, RZ ;  /* 0x000000ff32327210 */ /* 0x000fe20007ffe1ff */
[--C-:B------:R-:W-:Y:S01]  /*2bb0*/  @!P1 IMAD.IADD R68, R68, 0x1, -R5.reuse ;  /* 0x0000000144449824 */ /* 0x100fe200078e0a05 */
[C---:B------:R-:W-:Y:S01]  /*2bc0*/  ISETP.GT.U32.AND P4, PT, R5.reuse, R66, PT ;  /* 0x000000420500720c */ /* 0x040fe20003f84070 */
[--C-:B------:R-:W-:Y:S01]  /*2bd0*/  @!P0 IMAD.IADD R62, R62, 0x1, -R5.reuse ;  /* 0x000000013e3e8824 */ /* 0x100fe200078e0a05 */
[C---:B------:R-:W-:Y:S01]  /*2be0*/  ISETP.GT.U32.AND P0, PT, R5.reuse, R56, PT ;  /* 0x000000380500720c */ /* 0x040fe20003f04070 */
[C---:B------:R-:W-:Y:S01]  /*2bf0*/  IMAD R72, R5.reuse, R50, R72 ;  /* 0x0000003205487224 */ /* 0x040fe200078e0248 */
[----:B------:R-:W-:Y:S01]  /*2c00*/  ISETP.GT.U32.AND P1, PT, R5, R68, PT ;  /* 0x000000440500720c */ /* 0x000fe20003f24070 */
[----:B------:R-:W-:Y:S01]  /*2c10*/  IMAD.HI.U32 R50, R10, R74, RZ ;  /* 0x0000004a0a327227 */ /* 0x000fe200078e00ff */
[----:B0-----:R-:W0:Y:S03]  /*2c20*/  MUFU.RCP R59, R59 ;  /* 0x0000003b003b7308 */ /* 0x001e260000001000 */
[----:B------:R-:W-:Y:S01]  /*2c30*/  @!P3 IMAD.MOV R54, RZ, RZ, -R54 ;  /* 0x000000ffff36b224 */ /* 0x000fe200078e0a36 */
[----:B------:R-:W-:Y:S01]  /*2c40*/  ISETP.GE.AND P3, PT, R63, RZ, PT ;  /* 0x000000ff3f00720c */ /* 0x000fe20003f66270 */
[----:B------:R-:W-:Y:S01]  /*2c50*/  IMAD.MOV R51, RZ, RZ, -R50 ;  /* 0x000000ffff337224 */ /* 0x000fe200078e0a32 */
[----:B------:R-:W-:Y:S01]  /*2c60*/  LOP3.LUT R63, R6, 0x20, RZ, 0xfc, !PT ;  /* 0x00000020063f7812 */ /* 0x000fe200078efcff */
[--C-:B------:R-:W-:Y:S01]  /*2c70*/  @!P4 IMAD.IADD R66, R66, 0x1, -R5.reuse ;  /* 0x000000014242c824 */ /* 0x100fe200078e0a05 */
[C---:B------:R-:W-:Y:S01]  /*2c80*/  ISETP.GT.U32.AND P4, PT, R5.reuse, R64, PT ;  /* 0x000000400500720c */ /* 0x040fe20003f84070 */
[----:B------:R-:W-:Y:S01]  /*2c90*/  IMAD R74, R5, R51, R74 ;  /* 0x00000033054a7224 */ /* 0x000fe200078e024a */
[----:B------:R-:W-:Y:S01]  /*2ca0*/  IABS R76, R63 ;  /* 0x0000003f004c7213 */ /* 0x000fe20000000000 */
[----:B------:R-:W-:-:S02]  /*2cb0*/  @!P0 IMAD.IADD R56, R56, 0x1, -R5 ;  /* 0x0000000138388824 */ /* 0x000fc400078e0a05 */
[----:B------:R-:W-:Y:S01]  /*2cc0*/  @!P1 IMAD.IADD R68, R68, 0x1, -R5 ;  /* 0x0000000144449824 */ /* 0x000fe200078e0a05 */
[C---:B------:R-:W-:Y:S01]  /*2cd0*/  ISETP.GT.U32.AND P1, PT, R5.reuse, R74, PT ;  /* 0x0000004a0500720c */ /* 0x040fe20003f24070 */
[----:B------:R-:W-:Y:S01]  /*2ce0*/  @!P5 IMAD.MOV R58, RZ, RZ, -R58 ;  /* 0x000000ffff3ad224 */ /* 0x000fe200078e0a3a */
[C---:B------:R-:W-:Y:S01]  /*2cf0*/  ISETP.GT.U32.AND P5, PT, R5.reuse, R66, PT ;  /* 0x000000420500720c */ /* 0x040fe20003fa4070 */
[----:B------:R-:W-:Y:S01]  /*2d00*/  IMAD.HI.U32 R50, R10, R76, RZ ;  /* 0x0000004c0a327227 */ /* 0x000fe200078e00ff */
[----:B------:R-:W-:-:S03]  /*2d10*/  ISETP.GT.U32.AND P0, PT, R5, R56, PT ;  /* 0x000000380500720c */ /* 0x000fc60003f04070 */
[----:B------:R-:W-:Y:S02]  /*2d20*/  IMAD.MOV R50, RZ, RZ, -R50 ;  /* 0x000000ffff327224 */ /* 0x000fe400078e0a32 */
[----:B0-----:R-:W-:Y:S02]  /*2d30*/  VIADD R59, R59, 0xffffffe ;  /* 0x0ffffffe3b3b7836 */ /* 0x001fe40000000000 */
[----:B------:R-:W-:Y:S02]  /*2d40*/  IMAD R76, R5, R50, R76 ;  /* 0x00000032054c7224 */ /* 0x000fe400078e024c */
[----:B------:R0:W1:Y:S01]  /*2d50*/  F2I.FTZ.U32.TRUNC.NTZ R51, R59 ;  /* 0x0000003b00337305 */ /* 0x000062000021f000 */
[----:B------:R-:W-:-:S04]  /*2d60*/  IMAD.HI.U32 R50, R10, R78, RZ ;  /* 0x0000004e0a327227 */ /* 0x000fc800078e00ff */
[--C-:B------:R-:W-:Y:S01]  /*2d70*/  @!P1 IMAD.IADD R74, R74, 0x1, -R5.reuse ;  /* 0x000000014a4a9824 */ /* 0x100fe200078e0a05 */
[C---:B------:R-:W-:Y:S01]  /*2d80*/  ISETP.GT.U32.AND P1, PT, R5.reuse, R76, PT ;  /* 0x0000004c0500720c */ /* 0x040fe20003f24070 */
[--C-:B------:R-:W-:Y:S01]  /*2d90*/  @!P5 IMAD.IADD R66, R66, 0x1, -R5.reuse ;  /* 0x000000014242d824 */ /* 0x100fe200078e0a05 */
[----:B------:R-:W-:Y:S01]  /*2da0*/  ISETP.GT.U32.AND P5, PT, R5, R72, PT ;  /* 0x000000480500720c */ /* 0x000fe20003fa4070 */
[--C-:B------:R-:W-:Y:S01]  /*2db0*/  @!P0 IMAD.IADD R56, R56, 0x1, -R5.reuse ;  /* 0x0000000138388824 */ /* 0x100fe200078e0a05 */
[----:B------:R-:W-:Y:S01]  /*2dc0*/  ISETP.GE.AND P0, PT, R65, RZ, PT ;  /* 0x000000ff4100720c */ /* 0x000fe20003f06270 */
[----:B------:R-:W-:Y:S01]  /*2dd0*/  @!P4 IMAD.IADD R64, R64, 0x1, -R5 ;  /* 0x000000014040c824 */ /* 0x000fe200078e0a05 */
[----:B------:R-:W-:Y:S01]  /*2de0*/  LOP3.LUT R65, R6, 0x18, RZ, 0xfc, !PT ;  /* 0x0000001806417812 */ /* 0x000fe200078efcff */
[----:B0-----:R-:W-:Y:S01]  /*2df0*/  IMAD.HI.U32 R59, R10, R73, RZ ;  /* 0x000000490a3b7227 */ /* 0x001fe200078e00ff */
[----:B------:R-:W-:Y:S02]  /*2e00*/  IADD3 R50, -R50, RZ, RZ ;  /* 0x000000ff32327210 */ /* 0x000fe40007ffe1ff */
[----:B------:R-:W-:Y:S01]  /*2e10*/  IABS R71, R65 ;  /* 0x0000004100477213 */ /* 0x000fe20000000000 */
[----:B-1----:R-:W-:Y:S01]  /*2e20*/  IMAD.MOV R80, RZ, RZ, -R51 ;  /* 0x000000ffff507224 */ /* 0x002fe200078e0a33 */
[C---:B------:R-:W-:Y:S01]  /*2e30*/  ISETP.GT.U32.AND P4, PT, R5.reuse, R70, PT ;  /* 0x000000460500720c */ /* 0x040fe20003f84070 */
[C---:B------:R-:W-:Y:S01]  /*2e40*/  IMAD R78, R5.reuse, R50, R78 ;  /* 0x00000032054e7224 */ /* 0x040fe200078e024e */
[----:B------:R-:W-:Y:S01]  /*2e50*/  @!P3 IADD3 R64, -R64, RZ, RZ ;  /* 0x000000ff4040b210 */ /* 0x000fe20007ffe1ff */
[----:B------:R-:W-:Y:S01]  /*2e60*/  IMAD.HI.U32 R50, R10, R71, RZ ;  /* 0x000000470a327227 */ /* 0x000fe200078e00ff */
[----:B------:R-:W-:-:S03]  /*2e70*/  ISETP.GT.U32.AND P3, PT, R5, R74, PT ;  /* 0x0000004a0500720c */ /* 0x000fc60003f64070 */
[--C-:B------:R-:W-:Y:S01]  /*2e80*/  @!P1 IMAD.IADD R76, R76, 0x1, -R5.reuse ;  /* 0x000000014c4c9824 */ /* 0x100fe200078e0a05 */
[----:B------:R-:W-:Y:S01]  /*2e90*/  ISETP.GT.U32.AND P1, PT, R5, R78, PT ;  /* 0x0000004e0500720c */ /* 0x000fe20003f24070 */
[----:B------:R-:W-:Y:S01]  /*2ea0*/  @!P5 IMAD.IADD R72, R72, 0x1, -R5 ;  /* 0x000000014848d824 */ /* 0x000fe200078e0a05 */
[----:B------:R-:W-:Y:S01]  /*2eb0*/  ISETP.GE.AND P5, PT, R69, RZ, PT ;  /* 0x000000ff4500720c */ /* 0x000fe20003fa6270 */
[----:B------:R-:W-:Y:S02]  /*2ec0*/  IMAD R69, R80, R79, RZ ;  /* 0x0000004f50457224 */ /* 0x000fe400078e02ff */
[----:B------:R-:W-:Y:S02]  /*2ed0*/  IMAD.MOV R80, RZ, RZ, -R50 ;  /* 0x000000ffff507224 */ /* 0x000fe400078e0a32 */
[----:B------:R-:W-:Y:S02]  /*2ee0*/  IMAD.MOV.U32 R50, RZ, RZ, RZ ;  /* 0x000000ffff327224 */ /* 0x000fe400078e00ff */
[----:B------:R-:W-:-:S02]  /*2ef0*/  IMAD.MOV R82, RZ, RZ, -R59 ;  /* 0x000000ffff527224 */ /* 0x000fc400078e0a3b */
[----:B------:R-:W-:-:S04]  /*2f00*/  IMAD.HI.U32 R69, R51, R69, R50 ;  /* 0x0000004533457227 */ /* 0x000fc800078e0032 */
[C---:B------:R-:W-:Y:S01]  /*2f10*/  IMAD R50, R5.reuse, R80, R71 ;  /* 0x0000005005327224 */ /* 0x040fe200078e0247 */
[----:B------:R-:W-:Y:S01]  /*2f20*/  IABS R71, R91 ;  /* 0x0000005b00477213 */ /* 0x000fe20000000000 */
[----:B------:R-:W-:Y:S02]  /*2f30*/  @!P1 IMAD.IADD R78, R78, 0x1, -R5 ;  /* 0x000000014e4e9824 */ /* 0x000fe400078e0a05 */
[C---:B------:R-:W-:Y:S01]  /*2f40*/  IMAD R80, R5.reuse, R82, R73 ;  /* 0x0000005205507224 */ /* 0x040fe200078e0249 */
[----:B------:R-:W-:Y:S01]  /*2f50*/  ISETP.GT.U32.AND P1, PT, R5, R50, PT ;  /* 0x000000320500720c */ /* 0x000fe20003f24070 */
[----:B------:R-:W-:Y:S01]  /*2f60*/  @!P4 IMAD.IADD R70, R70, 0x1, -R5 ;  /* 0x000000014646c824 */ /* 0x000fe200078e0a05 */
[----:B------:R-:W-:Y:S01]  /*2f70*/  ISETP.GE.AND P4, PT, R67, RZ, PT ;  /* 0x000000ff4300720c */ /* 0x000fe20003f86270 */
[----:B------:R-:W-:Y:S01]  /*2f80*/  IMAD.HI.U32 R67, R10, R75, RZ ;  /* 0x0000004b0a437227 */ /* 0x000fe200078e00ff */
[----:B------:R-:W-:-:S03]  /*2f90*/  IABS R73, R93 ;  /* 0x0000005d00497213 */ /* 0x000fc60000000000 */
[----:B------:R-:W-:Y:S02]  /*2fa0*/  IMAD.MOV R84, RZ, RZ, -R67 ;  /* 0x000000ffff547224 */ /* 0x000fe400078e0a43 */
[----:B------:R-:W-:-:S04]  /*2fb0*/  IMAD.HI.U32 R51, R10, R71, RZ ;  /* 0x000000470a337227 */ /* 0x000fc800078e00ff */
[----:B------:R-:W-:Y:S01]  /*2fc0*/  @!P1 IMAD.IADD R50, R50, 0x1, -R5 ;  /* 0x0000000132329824 */ /* 0x000fe200078e0a05 */
[C---:B------:R-:W-:Y:S01]  /*2fd0*/  ISETP.GT.U32.AND P1, PT, R5.reuse, R80, PT ;  /* 0x000000500500720c */ /* 0x040fe20003f24070 */
[----:B------:R-:W-:Y:S01]  /*2fe0*/  IMAD R82, R5, R84, R75 ;  /* 0x0000005405527224 */ /* 0x000fe200078e024b */
[----:B------:R-:W-:Y:S01]  /*2ff0*/  IABS R75, R94 ;  /* 0x0000005e004b7213 */ /* 0x000fe20000000000 */
[----:B------:R-:W-:-:S04]  /*3000*/  IMAD.HI.U32 R59, R10, R73, RZ ;  /* 0x000000490a3b7227 */ /* 0x000fc800078e00ff */
[----:B------:R-:W-:Y:S01]  /*3010*/  @!P0 IMAD.MOV R66, RZ, RZ, -R66 ;  /* 0x000000ffff428224 */ /* 0x000fe200078e0a42 */
[C---:B------:R-:W-:Y:S01]  /*3020*/  ISETP.GT.U32.AND P0, PT, R5.reuse, R76, PT ;  /* 0x0000004c0500720c */ /* 0x040fe20003f04070 */
[----:B------:R-:W-:Y:S01]  /*3030*/  @!P2 IMAD.MOV R60, RZ, RZ, -R60 ;  /* 0x000000ffff3ca224 */ /* 0x000fe200078e0a3c */
[----:B------:R-:W-:Y:S01]  /*3040*/  ISETP.GT.U32.AND P2, PT, R5, R72, PT ;  /* 0x000000480500720c */ /* 0x000fe20003f44070 */
[----:B------:R-:W-:-:S04]  /*3050*/  IMAD.HI.U32 R67, R10, R75, RZ ;  /* 0x0000004b0a437227 */ /* 0x000fc800078e00ff */
[----:B------:R-:W-:Y:S01]  /*3060*/  @!P1 IMAD.IADD R80, R80, 0x1, -R5 ;  /* 0x0000000150509824 */ /* 0x000fe200078e0a05 */
[----:B------:R-:W-:Y:S01]  /*3070*/  ISETP.GT.U32.AND P1, PT, R5, R70, PT ;  /* 0x000000460500720c */ /* 0x000fe20003f24070 */
[----:B------:R-:W-:-:S04]  /*3080*/  IMAD.HI.U32 R10, R10, R77, RZ ;  /* 0x0000004d0a0a7227 */ /* 0x000fc800078e00ff */
[----:B------:R-:W-:Y:S01]  /*3090*/  IMAD.MOV R84, RZ, RZ, -R51 ;  /* 0x000000ffff547224 */ /* 0x000fe200078e0a33 */
[----:B------:R-:W-:Y:S01]  /*30a0*/  SHF.R.S32.HI R51, RZ, 0x1f, R194 ;  /* 0x0000001fff337819 */ /* 0x000fe200000114c2 */
[----:B------:R-:W-:Y:S02]  /*30b0*/  IMAD.MOV R86, RZ, RZ, -R59 ;  /* 0x000000ffff567224 */ /* 0x000fe400078e0a3b */
[----:B------:R-:W-:Y:S01]  /*30c0*/  IMAD.MOV.U32 R59, RZ, RZ, R56 ;  /* 0x000000ffff3b7224 */ /* 0x000fe200078e0038 */
[----:B------:R-:W-:Y:S01]  /*30d0*/  LEA.HI R194, R51, R194, RZ, 0x6 ;  /* 0x000000c233c27211 */ /* 0x000fe200078f30ff */
[----:B------:R-:W-:Y:S02]  /*30e0*/  IMAD.MOV R88, RZ, RZ, -R67 ;  /* 0x000000ffff587224 */ /* 0x000fe400078e0a43 */
[----:B------:R-:W-:Y:S01]  /*30f0*/  @!P5 IMAD.MOV R68, RZ, RZ, -R68 ;  /* 0x000000ffff44d224 */ /* 0x000fe200078e0a44 */
[C---:B------:R-:W-:Y:S01]  /*3100*/  ISETP.GT.U32.AND P5, PT, R5.reuse, R50, PT ;  /* 0x000000320500720c */ /* 0x040fe20003fa4070 */
[----:B------:R-:W-:Y:S01]  /*3110*/  IMAD.MOV R90, RZ, RZ, -R10 ;  /* 0x000000ffff5a7224 */ /* 0x000fe200078e0a0a */
[----:B------:R-:W-:Y:S01]  /*3120*/  SHF.R.S32.HI R194, RZ, 0x6, R194 ;  /* 0x00000006ffc27819 */ /* 0x000fe200000114c2 */
[----:B------:R-:W-:-:S02]  /*3130*/  IMAD R10, R5, R84, R71 ;  /* 0x00000054050a7224 */ /* 0x000fc400078e0247 */
[C---:B------:R-:W-:Y:S02]  /*3140*/  IMAD R84, R5.reuse, R86, R73 ;  /* 0x0000005605547224 */ /* 0x040fe400078e0249 */
[----:B------:R-:W-:Y:S01]  /*3150*/  @!P4 IMAD.MOV R59, RZ, RZ, -R59 ;  /* 0x000000ffff3bc224 */ /* 0x000fe200078e0a3b */
[C---:B------:R-:W-:Y:S01]  /*3160*/  ISETP.GT.U32.AND P4, PT, R5.reuse, R78, PT ;  /* 0x0000004e0500720c */ /* 0x040fe20003f84070 */
[C---:B------:R-:W-:Y:S02]  /*3170*/  IMAD R86, R5.reuse, R88, R75 ;  /* 0x0000005805567224 */ /* 0x040fe400078e024b */
[--C-:B------:R-:W-:Y:S01]  /*3180*/  @!P3 IMAD.IADD R74, R74, 0x1, -R5.reuse ;  /* 0x000000014a4ab824 */ /* 0x100fe200078e0a05 */
[C---:B------:R-:W-:Y:S01]  /*3190*/  ISETP.GT.U32.AND P3, PT, R5.reuse, R84, PT ;  /* 0x000000540500720c */ /* 0x040fe20003f64070 */
[--C-:B------:R-:W-:Y:S01]  /*31a0*/  @!P0 IMAD.IADD R76, R76, 0x1, -R5.reuse ;  /* 0x000000014c4c8824 */ /* 0x100fe200078e0a05 */
[C---:B------:R-:W-:Y:S01]  /*31b0*/  ISETP.GT.U32.AND P0, PT, R5.reuse, R86, PT ;  /* 0x000000560500720c */ /* 0x040fe20003f04070 */
[--C-:B------:R-:W-:Y:S01]  /*31c0*/  @!P1 IMAD.IADD R70, R70, 0x1, -R5.reuse ;  /* 0x0000000146469824 */ /* 0x100fe200078e0a05 */
[C---:B------:R-:W-:Y:S01]  /*31d0*/  ISETP.GT.U32.AND P1, PT, R5.reuse, R82, PT ;  /* 0x000000520500720c */ /* 0x040fe20003f24070 */
[----:B------:R-:W-:Y:S01]  /*31e0*/  @!P2 IMAD.IADD R72, R72, 0x1, -R5 ;  /* 0x000000014848a824 */ /* 0x000fe200078e0a05 */
[C---:B------:R-:W-:Y:S01]  /*31f0*/  ISETP.GT.U32.AND P2, PT, R5.reuse, R10, PT ;  /* 0x0000000a0500720c */ /* 0x040fe20003f44070 */
[----:B------:R-:W-:-:S02]  /*3200*/  IMAD R88, R5, R90, R77 ;  /* 0x0000005a05587224 */ /* 0x000fc400078e024d */
[----:B------:R-:W-:Y:S01]  /*3210*/  @!P6 IMAD.MOV R62, RZ, RZ, -R62 ;  /* 0x000000ffff3ee224 */ /* 0x000fe200078e0a3e */
[----:B------:R-:W-:Y:S01]  /*3220*/  ISETP.GT.U32.AND P6, PT, R5, R80, PT ;  /* 0x000000500500720c */ /* 0x000fe20003fc4070 */
[----:B------:R-:W-:Y:S01]  /*3230*/  @!P5 IMAD.IADD R50, R50, 0x1, -R5 ;  /* 0x000000013232d824 */ /* 0x000fe200078e0a05 */
[----:B------:R-:W-:Y:S01]  /*3240*/  ISETP.GE.AND P5, PT, R81, RZ, PT ;  /* 0x000000ff5100720c */ /* 0x000fe20003fa6270 */
[----:B------:R-:W-:-:S04]  /*3250*/  IMAD.HI.U32 R69, R69, R92, RZ ;  /* 0x0000005c45457227 */ /* 0x000fc800078e00ff */
[----:B------:R-:W-:Y:S01]  /*3260*/  @!P4 IMAD.IADD R78, R78, 0x1, -R5 ;  /* 0x000000014e4ec824 */ /* 0x000fe200078e0a05 */
[----:B------:R-:W-:Y:S01]  /*3270*/  ISETP.GT.U32.AND P4, PT, R5, R88, PT ;  /* 0x000000580500720c */ /* 0x000fe20003f84070 */
[----:B------:R-:W-:Y:S02]  /*3280*/  IMAD.MOV R69, RZ, RZ, -R69 ;  /* 0x000000ffff457224 */ /* 0x000fe400078e0a45 */
[--C-:B------:R-:W-:Y:S01]  /*3290*/  @!P3 IMAD.IADD R84, R84, 0x1, -R5.reuse ;  /* 0x000000015454b824 */ /* 0x100fe200078e0a05 */
[----:B------:R-:W-:Y:S01]  /*32a0*/  ISETP.GE.AND P3, PT, R63, RZ, PT ;  /* 0x000000ff3f00720c */ /* 0x000fe20003f66270 */
[--C-:B------:R-:W-:Y:S01]  /*32b0*/  @!P0 IMAD.IADD R86, R86, 0x1, -R5.reuse ;  /* 0x0000000156568824 */ /* 0x100fe200078e0a05 */
[----:B------:R-:W-:Y:S01]  /*32c0*/  ISETP.GE.AND P0, PT, R85, RZ, PT ;  /* 0x000000ff5500720c */ /* 0x000fe20003f06270 */
[----:B------:R-:W-:Y:S02]  /*32d0*/  IMAD R56, R79, R69, R92 ;  /* 0x000000454f387224 */ /* 0x000fe400078e025c */
[--C-:B------:R-:W-:Y:S01]  /*32e0*/  @!P1 IMAD.IADD R82, R82, 0x1, -R5.reuse ;  /* 0x0000000152529824 */ /* 0x100fe200078e0a05 */
[----:B------:R-:W-:Y:S01]  /*32f0*/  ISETP.GE.AND P1, PT, R83, RZ, PT ;  /* 0x000000ff5300720c */ /* 0x000fe20003f26270 */
[--C-:B------:R-:W-:Y:S01]  /*3300*/  @!P2 IMAD.IADD R10, R10, 0x1, -R5.reuse ;  /* 0x000000010a0aa824 */ /* 0x100fe200078e0a05 */
[----:B------:R-:W-:Y:S01]  /*3310*/  ISETP.GE.AND P2, PT, R61, RZ, PT ;  /* 0x000000ff3d00720c */ /* 0x000fe20003f46270 */
[----:B------:R-:W-:Y:S01]  /*3320*/  @!P6 IMAD.IADD R80, R80, 0x1, -R5 ;  /* 0x000000015050e824 */ /* 0x000fe200078e0a05 */
[----:B------:R-:W-:Y:S01]  /*3330*/  ISETP.GT.U32.AND P6, PT, R79, R56, PT ;  /* 0x000000384f00720c */ /* 0x000fe20003fc4070 */
[----:B------:R-:W-:Y:S01]  /*3340*/  @!P5 IMAD.MOV R70, RZ, RZ, -R70 ;  /* 0x000000ffff46d224 */ /* 0x000fe200078e0a46 */
[----:B------:R-:W-:Y:S01]  /*3350*/  ISETP.GT.U32.AND P5, PT, R5, R82, PT ;  /* 0x000000520500720c */ /* 0x000fe20003fa4070 */
[----:B------:R-:W-:Y:S01]  /*3360*/  @!P3 IMAD.MOV R76, RZ, RZ, -R76 ;  /* 0x000000ffff4cb224 */ /* 0x000fe200078e0a4c */
[----:B------:R-:W-:Y:S01]  /*3370*/  @!P4 IADD3 R88, R88, -R5, RZ ;  /* 0x800000055858c210 */ /* 0x000fe20007ffe0ff */
[----:B------:R-:W-:Y:S01]  /*3380*/  @!P0 IMAD.MOV R78, RZ, RZ, -R78 ;  /* 0x000000ffff4e8224 */ /* 0x000fe200078e0a4e */
[----:B------:R-:W-:-:S02]  /*3390*/  ISETP.GE.AND P4, PT, R65, RZ, PT ;  /* 0x000000ff4100720c */ /* 0x000fc40003f86270 */
[C---:B------:R-:W-:Y:S01]  /*33a0*/  ISETP.GT.U32.AND P3, PT, R5.reuse, R86, PT ;  /* 0x000000560500720c */ /* 0x040fe20003f64070 */
[----:B------:R-:W-:Y:S01]  /*33b0*/  @!P1 IMAD.MOV R72, RZ, RZ, -R72 ;  /* 0x000000ffff489224 */ /* 0x000fe200078e0a48 */
[C---:B------:R-:W-:Y:S01]  /*33c0*/  ISETP.GT.U32.AND P0, PT, R5.reuse, R88, PT ;  /* 0x000000580500720c */ /* 0x040fe20003f04070 */
[----:B------:R-:W-:Y:S01]  /*33d0*/  @!P2 IMAD.MOV R74, RZ, RZ, -R74 ;  /* 0x000000ffff4aa224 */ /* 0x000fe200078e0a4a */
[C---:B------:R-:W-:Y:S01]  /*33e0*/  ISETP.GT.U32.AND P1, PT, R5.reuse, R10, PT ;  /* 0x0000000a0500720c */ /* 0x040fe20003f24070 */
[----:B------:R-:W-:Y:S01]  /*33f0*/  @!P6 IMAD.IADD R56, R56, 0x1, -R79 ;  /* 0x000000013838e824 */ /* 0x000fe200078e0a4f */
[----:B------:R-:W-:Y:S01]  /*3400*/  ISETP.GT.U32.AND P2, PT, R5, R84, PT ;  /* 0x000000540500720c */ /* 0x000fe20003f44070 */
[--C-:B------:R-:W-:Y:S01]  /*3410*/  @!P5 IMAD.IADD R82, R82, 0x1, -R5.reuse ;  /* 0x000000015252d824 */ /* 0x100fe200078e0a05 */
[----:B------:R-:W-:Y:S02]  /*3420*/  ISETP.GE.AND P5, PT, R89, RZ, PT ;  /* 0x000000ff5900720c */ /* 0x000fe40003fa6270 */
[----:B------:R-:W-:Y:S01]  /*3430*/  ISETP.GE.AND P6, PT, R87, RZ, PT ;  /* 0x000000ff5700720c */ /* 0x000fe20003fc6270 */
[----:B------:R-:W-:Y:S01]  /*3440*/  @!P4 IMAD.MOV R50, RZ, RZ, -R50 ;  /* 0x000000ffff32c224 */ /* 0x000fe200078e0a32 */
[----:B------:R-:W-:Y:S01]  /*3450*/  ISETP.GT.U32.AND P4, PT, R79, R56, PT ;  /* 0x000000384f00720c */ /* 0x000fe20003f84070 */
[--C-:B------:R-:W-:Y:S01]  /*3460*/  @!P3 IMAD.IADD R86, R86, 0x1, -R5.reuse ;  /* 0x000000015656b824 */ /* 0x100fe200078e0a05 */
[----:B------:R-:W-:Y:S01]  /*3470*/  ISETP.GE.AND P3, PT, R93, RZ, PT ;  /* 0x000000ff5d00720c */ /* 0x000fe20003f66270 */
[--C-:B------:R-:W-:Y:S01]  /*3480*/  @!P0 IMAD.IADD R88, R88, 0x1, -R5.reuse ;  /* 0x0000000158588824 */ /* 0x100fe200078e0a05 */
[----:B------:R-:W-:Y:S01]  /*3490*/  ISETP.GE.AND P0, PT, R94, RZ, PT ;  /* 0x000000ff5e00720c */ /* 0x000fe20003f06270 */
[--C-:B------:R-:W-:Y:S01]  /*34a0*/  @!P1 IMAD.IADD R10, R10, 0x1, -R5.reuse ;  /* 0x000000010a0a9824 */ /* 0x100fe200078e0a05 */
[----:B------:R-:W-:Y:S01]  /*34b0*/  ISETP.GE.AND P1, PT, R6, RZ, PT ;  /* 0x000000ff0600720c */ /* 0x000fe20003f26270 */
[----:B------:R-:W-:Y:S01]  /*34c0*/  @!P2 IMAD.IADD R84, R84, 0x1, -R5 ;  /* 0x000000015454a824 */ /* 0x000fe200078e0a05 */
[----:B------:R-:W-:Y:S01]  /*34d0*/  ISETP.GE.AND P2, PT, R91, RZ, PT ;  /* 0x000000ff5b00720c */ /* 0x000fe20003f46270 */
[----:B------:R-:W-:Y:S01]  /*34e0*/  @!P5 IMAD.MOV R82, RZ, RZ, -R82 ;  /* 0x000000ffff52d224 */ /* 0x000fe200078e0a52 */
[----:B------:R-:W-:Y:S01]  /*34f0*/  ISETP.NE.AND P5, PT, R53, RZ, PT ;  /* 0x000000ff3500720c */ /* 0x000fe20003fa5270 */
[----:B------:R-:W-:Y:S01]  /*3500*/  @!P6 IMAD.MOV R80, RZ, RZ, -R80 ;  /* 0x000000ffff50e224 */ /* 0x000fe200078e0a50 */
[----:B------:R-:W-:Y:S01]  /*3510*/  LOP3.LUT R6, RZ, R53, RZ, 0x33, !PT ;  /* 0x00000035ff067212 */ /* 0x000fe200078e33ff */
[----:B------:R-:W-:Y:S01]  /*3520*/  @!P4 IMAD.IADD R56, R56, 0x1, -R79 ;  /* 0x000000013838c824 */ /* 0x000fe200078e0a4f */
[----:B------:R-:W-:Y:S01]  /*3530*/  ISETP.GE.AND P4, PT, R186, RZ, PT ;  /* 0x000000ffba00720c */ /* 0x000fe20003f86270 */
[----:B------:R-:W-:Y:S01]  /*3540*/  @!P3 IMAD.MOV R84, RZ, RZ, -R84 ;  /* 0x000000ffff54b224 */ /* 0x000fe200078e0a54 */
[----:B------:R-:W-:Y:S01]  /*3550*/  ISETP.NE.AND P6, PT, R52, RZ, PT ;  /* 0x000000ff3400720c */ /* 0x000fe20003fc5270 */
[----:B------:R-:W-:Y:S01]  /*3560*/  @!P0 IMAD.MOV R86, RZ, RZ, -R86 ;  /* 0x000000ffff568224 */ /* 0x000fe200078e0a56 */
[C---:B------:R-:W-:Y:S01]  /*3570*/  SEL R8, R6.reuse, R8, !P5 ;  /* 0x0000000806087207 */ /* 0x040fe20006800000 */
[----:B------:R-:W-:Y:S01]  /*3580*/  @!P1 IMAD.MOV R88, RZ, RZ, -R88 ;  /* 0x000000ffff589224 */ /* 0x000fe200078e0a58 */
[----:B------:R-:W-:-:S02]  /*3590*/  SEL R12, R6, R12, !P5 ;  /* 0x0000000c060c7207 */ /* 0x000fc40006800000 */
[----:B------:R-:W-:Y:S02]  /*35a0*/  CS2R R92, SRZ ;  /* 0x00000000005c7805 */ /* 0x000fe4000001ff00 */
[----:B------:R-:W-:Y:S01]  /*35b0*/  @!P2 IADD3 R10, -R10, RZ, RZ ;  /* 0x000000ff0a0aa210 */ /* 0x000fe20007ffe1ff */
[----:B------:R-:W-:Y:S01]  /*35c0*/  IMAD R8, R8, UR8, RZ ;  /* 0x0000000808087c24 */ /* 0x000fe2000f8e02ff */
[----:B------:R-:W-:Y:S01]  /*35d0*/  SEL R7, R6, R7, !P5 ;  /* 0x0000000706077207 */ /* 0x000fe20006800000 */
[----:B------:R-:W-:Y:S01]  /*35e0*/  IMAD R12, R12, UR8, RZ ;  /* 0x000000080c0c7c24 */ /* 0x000fe2000f8e02ff */
[C---:B------:R-:W-:Y:S01]  /*35f0*/  SEL R9, R6.reuse, R9, !P5 ;  /* 0x0000000906097207 */ /* 0x040fe20006800000 */
[----:B------:R-:W-:Y:S01]  /*3600*/  @!P4 IMAD.MOV R56, RZ, RZ, -R56 ;  /* 0x000000ffff38c224 */ /* 0x000fe200078e0a38 */
[C---:B------:R-:W-:Y:S01]  /*3610*/  SEL R16, R6.reuse, R16, !P5 ;  /* 0x0000001006107207 */ /* 0x040fe20006800000 */
[----:B------:R-:W-:Y:S01]  /*3620*/  IMAD R7, R7, UR8, RZ ;  /* 0x0000000807077c24 */ /* 0x000fe2000f8e02ff */
[C---:B------:R-:W-:Y:S01]  /*3630*/  SEL R19, R6.reuse, R19, !P5 ;  /* 0x0000001306137207 */ /* 0x040fe20006800000 */
[----:B------:R-:W-:Y:S01]  /*3640*/  IMAD R9, R9, UR8, RZ ;  /* 0x0000000809097c24 */ /* 0x000fe2000f8e02ff */
[----:B------:R-:W-:Y:S01]  /*3650*/  SEL R11, R6, R11, !P5 ;  /* 0x0000000b060b7207 */ /* 0x000fe20006800000 */
[----:B------:R-:W-:Y:S01]  /*3660*/  IMAD R16, R16, UR8, RZ ;  /* 0x0000000810107c24 */ /* 0x000fe2000f8e02ff */
[C---:B------:R-:W-:Y:S01]  /*3670*/  SEL R13, R6.reuse, R13, !P5 ;  /* 0x0000000d060d7207 */ /* 0x040fe20006800000 */
[----:B------:R-:W-:Y:S01]  /*3680*/  IMAD R19, R19, UR8, RZ ;  /* 0x0000000813137c24 */ /* 0x000fe2000f8e02ff */
        /* <DEDUP_REMOVED lines=10> */
[----:B------:R-:W-:Y:S01]  /*3730*/  SEL R21, R6, R21, !P5 ;  /* 0x0000001506157207 */ /* 0x000fe20006800000 */
[----:B------:R-:W-:Y:S01]  /*3740*/  IMAD R18, R18, UR8, RZ ;  /* 0x0000000812127c24 */ /* 0x000fe2000f8e02ff */
[----:B------:R-:W-:Y:S01]  /*3750*/  SEL R22, R6, R22, !P5 ;  /* 0x0000001606167207 */ /* 0x000fe20006800000 */
[----:B------:R-:W-:Y:S01]  /*3760*/  IMAD R20, R20, UR8, RZ ;  /* 0x0000000814147c24 */ /* 0x000fe2000f8e02ff */
[C---:B------:R-:W-:Y:S01]  /*3770*/  SEL R23, R6.reuse, R23, !P5 ;  /* 0x0000001706177207 */ /* 0x040fe20006800000 */
        /* <DEDUP_REMOVED lines=97> */
[----:B------:R-:W-:Y:S01]  /*3d90*/  LEA R182, P5, R8, UR10, 0x1 ;  /* 0x0000000a08b67c11 */ /* 0x000fe2000f8a08ff */
[----:B------:R-:W-:Y:S01]  /*3da0*/  IMAD R86, R86, UR8, RZ ;  /* 0x0000000856567c24 */ /* 0x000fe2000f8e02ff */
[----:B------:R-:W-:Y:S01]  /*3db0*/  LEA R176, P1, R12, UR10, 0x1 ;  /* 0x0000000a0cb07c11 */ /* 0x000fe2000f8208ff */
[----:B------:R-:W-:Y:S01]  /*3dc0*/  IMAD R6, R6, UR8, RZ ;  /* 0x0000000806067c24 */ /* 0x000fe2000f8e02ff */
[----:B------:R-:W-:Y:S01]  /*3dd0*/  @!P6 LOP3.LUT R56, RZ, R52, RZ, 0x33, !PT ;  /* 0x00000034ff38e212 */ /* 0x000fe200078e33ff */
[----:B------:R-:W-:Y:S01]  /*3de0*/  ULDC.64 UR8, c[0x0][0x210] ;  /* 0x0000840000087ab9 */ /* 0x000fe20000000a00 */
[----:B------:R-:W-:-:S02]  /*3df0*/  LEA R184, P6, R7, UR10, 0x1 ;  /* 0x0000000a07b87c11 */ /* 0x000fc4000f8c08ff */
[----:B------:R-:W-:Y:S02]  /*3e00*/  CS2R R94, SRZ ;  /* 0x00000000005e7805 */ /* 0x000fe4000001ff00 */
[----:B------:R-:W-:Y:S02]  /*3e10*/  LEA.HI.X.SX32 R181, R8, UR11, 0x1, P5 ;  /* 0x0000000b08b57c11 */ /* 0x000fe4000a8f0eff */
[----:B------:R-:W-:Y:S02]  /*3e20*/  LEA.HI.X.SX32 R175, R12, UR11, 0x1, P1 ;  /* 0x0000000b0caf7c11 */ /* 0x000fe400088f0eff */
[----:B------:R-:W-:Y:S02]  /*3e30*/  LEA R180, P3, R9, UR10, 0x1 ;  /* 0x0000000a09b47c11 */ /* 0x000fe4000f8608ff */
[----:B------:R-:W-:Y:S02]  /*3e40*/  LEA R168, P5, R16, UR10, 0x1 ;  /* 0x0000000a10a87c11 */ /* 0x000fe4000f8a08ff */
[----:B------:R-:W-:-:S02]  /*3e50*/  LEA R162, P1, R19, UR10, 0x1 ;  /* 0x0000000a13a27c11 */ /* 0x000fc4000f8208ff */
[----:B------:R-:W-:Y:S02]  /*3e60*/  LEA.HI.X.SX32 R183, R7, UR11, 0x1, P6 ;  /* 0x0000000b07b77c11 */ /* 0x000fe4000b0f0eff */
[----:B------:R-:W-:Y:S02]  /*3e70*/  LEA R170, P6, R15, UR10, 0x1 ;  /* 0x0000000a0faa7c11 */ /* 0x000fe4000f8c08ff */
[----:B------:R-:W-:Y:S02]  /*3e80*/  LEA.HI.X.SX32 R179, R9, UR11, 0x1, P3 ;  /* 0x0000000b09b37c11 */ /* 0x000fe400098f0eff */
[----:B------:R-:W-:Y:S02]  /*3e90*/  LEA.HI.X.SX32 R167, R16, UR11, 0x1, P5 ;  /* 0x0000000b10a77c11 */ /* 0x000fe4000a8f0eff */
[----:B------:R-:W-:Y:S02]  /*3ea0*/  LEA.HI.X.SX32 R161, R19, UR11, 0x1, P1 ;  /* 0x0000000b13a17c11 */ /* 0x000fe400088f0eff */
[----:B------:R-:W-:-:S02]  /*3eb0*/  LEA R166, P3, R17, UR10, 0x1 ;  /* 0x0000000a11a67c11 */ /* 0x000fc4000f8608ff */
[----:B------:R-:W-:Y:S02]  /*3ec0*/  LEA R154, P5, R23, UR10, 0x1 ;  /* 0x0000000a179a7c11 */ /* 0x000fe4000f8a08ff */
[----:B------:R-:W-:Y:S02]  /*3ed0*/  LEA R148, P1, R26, UR10, 0x1 ;  /* 0x0000000a1a947c11 */ /* 0x000fe4000f8208ff */
[----:B------:R-:W-:Y:S02]  /*3ee0*/  LEA R178, P2, R11, UR10, 0x1 ;  /* 0x0000000a0bb27c11 */ /* 0x000fe4000f8408ff */
[----:B------:R-:W-:Y:S02]  /*3ef0*/  LEA R174, P0, R13, UR10, 0x1 ;  /* 0x0000000a0dae7c11 */ /* 0x000fe4000f8008ff */
[----:B------:R-:W-:Y:S02]  /*3f00*/  LEA.HI.X.SX32 R169, R15, UR11, 0x1, P6 ;  /* 0x0000000b0fa97c11 */ /* 0x000fe4000b0f0eff */
[----:B------:R-:W-:-:S02]  /*3f10*/  LEA R156, P6, R22, UR10, 0x1 ;  /* 0x0000000a169c7c11 */ /* 0x000fc4000f8c08ff */
[----:B------:R-:W-:Y:S02]  /*3f20*/  LEA.HI.X.SX32 R165, R17, UR11, 0x1, P3 ;  /* 0x0000000b11a57c11 */ /* 0x000fe400098f0eff */
[----:B------:R-:W-:Y:S02]  /*3f30*/  LEA.HI.X.SX32 R153, R23, UR11, 0x1, P5 ;  /* 0x0000000b17997c11 */ /* 0x000fe4000a8f0eff */
[----:B------:R-:W-:Y:S02]  /*3f40*/  LEA.HI.X.SX32 R147, R26, UR11, 0x1, P1 ;  /* 0x0000000b1a937c11 */ /* 0x000fe400088f0eff */
[----:B------:R-:W-:Y:S02]  /*3f50*/  LEA R152, P3, R24, UR10, 0x1 ;  /* 0x0000000a18987c11 */ /* 0x000fe4000f8608ff */
[----:B------:R-:W-:Y:S02]  /*3f60*/  LEA R140, P5, R30, UR10, 0x1 ;  /* 0x0000000a1e8c7c11 */ /* 0x000fe4000f8a08ff */
[----:B------:R-:W-:-:S02]  /*3f70*/  LEA R134, P1, R33, UR10, 0x1 ;  /* 0x0000000a21867c11 */ /* 0x000fc4000f8208ff */
[----:B------:R-:W-:Y:S02]  /*3f80*/  LEA.HI.X.SX32 R177, R11, UR11, 0x1, P2 ;  /* 0x0000000b0bb17c11 */ /* 0x000fe400090f0eff */
[----:B------:R-:W-:Y:S02]  /*3f90*/  LEA.HI.X.SX32 R173, R13, UR11, 0x1, P0 ;  /* 0x0000000b0dad7c11 */ /* 0x000fe400080f0eff */
[----:B------:R-:W-:Y:S02]  /*3fa0*/  LEA R172, P4, R14, UR10, 0x1 ;  /* 0x0000000a0eac7c11 */ /* 0x000fe4000f8808ff */
[----:B------:R-:W-:Y:S02]  /*3fb0*/  LEA R164, P2, R18, UR10, 0x1 ;  /* 0x0000000a12a47c11 */ /* 0x000fe4000f8408ff */
[----:B------:R-:W-:Y:S02]  /*3fc0*/  LEA R160, P0, R20, UR10, 0x1 ;  /* 0x0000000a14a07c11 */ /* 0x000fe4000f8008ff */
[----:B------:R-:W-:-:S02]  /*3fd0*/  LEA.HI.X.SX32 R155, R22, UR11, 0x1, P6 ;  /* 0x0000000b169b7c11 */ /* 0x000fc4000b0f0eff */
[----:B------:R-:W-:Y:S02]  /*3fe0*/  LEA R142, P6, R29, UR10, 0x1 ;  /* 0x0000000a1d8e7c11 */ /* 0x000fe4000f8c08ff */
[----:B------:R-:W-:Y:S02]  /*3ff0*/  LEA.HI.X.SX32 R151, R24, UR11, 0x1, P3 ;  /* 0x0000000b18977c11 */ /* 0x000fe400098f0eff */
[----:B------:R-:W-:Y:S02]  /*4000*/  LEA.HI.X.SX32 R139, R30, UR11, 0x1, P5 ;  /* 0x0000000b1e8b7c11 */ /* 0x000fe4000a8f0eff */
[----:B------:R-:W-:Y:S02]  /*4010*/  LEA.HI.X.SX32 R133, R33, UR11, 0x1, P1 ;  /* 0x0000000b21857c11 */ /* 0x000fe400088f0eff */
[----:B------:R-:W-:Y:S02]  /*4020*/  LEA R138, P3, R31, UR10, 0x1 ;  /* 0x0000000a1f8a7c11 */ /* 0x000fe4000f8608ff */
[----:B------:R-:W-:-:S02]  /*4030*/  LEA R126, P5, R37, UR10, 0x1 ;  /* 0x0000000a257e7c11 */ /* 0x000fc4000f8a08ff */
        /* <DEDUP_REMOVED lines=8> */
[----:B------:R-:W-:Y:S02]  /*40c0*/  LEA R128, P6, R36, UR10, 0x1 ;  /* 0x0000000a24807c11 */ /* 0x000fe4000f8c08ff */
[----:B------:R-:W-:Y:S02]  /*40d0*/  LEA.HI.X.SX32 R137, R31, UR11, 0x1, P3 ;  /* 0x0000000b1f897c11 */ /* 0x000fe400098f0eff */
[----:B------:R-:W-:Y:S02]  /*40e0*/  LEA.HI.X.SX32 R125, R37, UR11, 0x1, P5 ;  /* 0x0000000b257d7c11 */ /* 0x000fe4000a8f0eff */
[----:B------:R-:W-:-:S02]  /*40f0*/  LEA.HI.X.SX32 R119, R40, UR11, 0x1, P1 ;  /* 0x0000000b28777c11 */ /* 0x000fc400088f0eff */
[----:B------:R-:W-:Y:S02]  /*4100*/  LEA R124, P3, R38, UR10, 0x1 ;  /* 0x0000000a267c7c11 */ /* 0x000fe4000f8608ff */
[----:B------:R-:W-:Y:S02]  /*4110*/  LEA R112, P5, R44, UR10, 0x1 ;  /* 0x0000000a2c707c11 */ /* 0x000fe4000f8a08ff */
        /* <DEDUP_REMOVED lines=8> */
[----:B------:R-:W-:Y:S02]  /*41a0*/  LEA R114, P6, R43, UR10, 0x1 ;  /* 0x0000000a2b727c11 */ /* 0x000fe4000f8c08ff */
[----:B------:R-:W-:-:S02]  /*41b0*/  LEA.HI.X.SX32 R123, R38, UR11, 0x1, P3 ;  /* 0x0000000b267b7c11 */ /* 0x000fc400098f0eff */
[----:B------:R-:W-:Y:S02]  /*41c0*/  LEA.HI.X.SX32 R111, R44, UR11, 0x1, P5 ;  /* 0x0000000b2c6f7c11 */ /* 0x000fe4000a8f0eff */
[----:B------:R-:W-:Y:S02]  /*41d0*/  LEA.HI.X.SX32 R105, R47, UR11, 0x1, P1 ;  /* 0x0000000b2f697c11 */ /* 0x000fe400088f0eff */
[----:B------:R-:W-:Y:S02]  /*41e0*/  LEA R110, P3, R45, UR10, 0x1 ;  /* 0x0000000a2d6e7c11 */ /* 0x000fe4000f8608ff */
[----:B------:R-:W-:Y:S02]  /*41f0*/  LEA R44, P1, R60, UR10, 0x1 ;  /* 0x0000000a3c2c7c11 */ /* 0x000fe4000f8208ff */
[----:B------:R-:W-:Y:S02]  /*4200*/  LEA.HI.X.SX32 R143, R28, UR11, 0x1, P4 ;  /* 0x0000000b1c8f7c11 */ /* 0x000fe4000a0f0eff */
[----:B------:R-:W-:-:S02]  /*4210*/  LEA.HI.X.SX32 R135, R32, UR11, 0x1, P2 ;  /* 0x0000000b20877c11 */ /* 0x000fc400090f0eff */
[----:B------:R-:W-:Y:S02]  /*4220*/  LEA.HI.X.SX32 R131, R34, UR11, 0x1, P0 ;  /* 0x0000000b22837c11 */ /* 0x000fe400080f0eff */
[----:B------:R-:W-:Y:S02]  /*4230*/  LEA R130, P4, R35, UR10, 0x1 ;  /* 0x0000000a23827c11 */ /* 0x000fe4000f8808ff */
[----:B------:R-:W-:Y:S02]  /*4240*/  LEA R122, P2, R39, UR10, 0x1 ;  /* 0x0000000a277a7c11 */ /* 0x000fe4000f8408ff */
[----:B------:R-:W-:Y:S02]  /*4250*/  LEA R118, P0, R41, UR10, 0x1 ;  /* 0x0000000a29767c11 */ /* 0x000fe4000f8008ff */
[----:B------:R-:W-:Y:S02]  /*4260*/  LEA.HI.X.SX32 R113, R43, UR11, 0x1, P6 ;  /* 0x0000000b2b717c11 */ /* 0x000fe4000b0f0eff */
[----:B------:R-:W-:-:S02]  /*4270*/  LEA.HI.X.SX32 R109, R45, UR11, 0x1, P3 ;  /* 0x0000000b2d6d7c11 */ /* 0x000fc400098f0eff */
[----:B------:R-:W-:Y:S02]  /*4280*/  LEA.HI.X.SX32 R43, R60, UR11, 0x1, P1 ;  /* 0x0000000b3c2b7c11 */ /* 0x000fe400088f0eff */
        /* <DEDUP_REMOVED lines=8> */
[----:B------:R-:W-:Y:S02]  /*4310*/  LEA R52, P6, R51, UR10, 0x1 ;  /* 0x0000000a33347c11 */ /* 0x000fe4000f8c08ff */
[----:B------:R-:W-:Y:S01]  /*4320*/  LEA.HI.X.SX32 R47, R57, UR11, 0x1, P3 ;  /* 0x0000000b392f7c11 */ /* 0x000fe200098f0eff */
[----:B------:R-:W-:Y:S01]  /*4330*/  IMAD R57, R4, R189, RZ ;  /* 0x000000bd04397224 */ /* 0x000fe200078e02ff */
[----:B------:R-:W-:-:S02]  /*4340*/  LEA.HI.X.SX32 R29, R72, UR11, 0x1, P1 ;  /* 0x0000000b481d7c11 */ /* 0x000fc400088f0eff */
[----:B------:R-:W-:Y:S02]  /*4350*/  CS2R R72, SRZ ;  /* 0x0000000000487805 */ /* 0x000fe4000001ff00 */
[----:B------:R-:W-:Y:S02]  /*4360*/  LEA R16, P1, R65, UR10, 0x1 ;  /* 0x0000000a41107c11 */ /* 0x000fe4000f8208ff */
[----:B------:R-:W-:Y:S02]  /*4370*/  LEA.HI.X.SX32 R115, R42, UR11, 0x1, P4 ;  /* 0x0000000b2a737c11 */ /* 0x000fe4000a0f0eff */
        /* <DEDUP_REMOVED lines=8> */
[----:B------:R-:W-:-:S02]  /*4400*/  LEA R7, P1, R57, UR8, 0x1 ;  /* 0x0000000839077c11 */ /* 0x000fc4000f8208ff */
[----:B------:R-:W-:Y:S01]  /*4410*/  LEA.HI.X.SX32 R45, R58, UR11, 0x1, P2 ;  /* 0x0000000b3a2d7c11 */ /* 0x000fe200090f0eff */
[----:B------:R-:W-:Y:S01]  /*4420*/  IMAD R58, R3, R189, RZ ;  /* 0x000000bd033a7224 */ /* 0x000fe200078e02ff */
[----:B------:R-:W-:Y:S01]  /*4430*/  LEA.HI.X.SX32 R41, R62, UR11, 0x1, P0 ;  /* 0x0000000b3e297c11 */ /* 0x000fe200080f0eff */
[----:B------:R-:W-:Y:S01]  /*4440*/  IMAD.SHL.U32 R189, R189, 0x40, RZ ;  /* 0x00000040bdbd7824 */ /* 0x000fe200078e00ff */
[----:B------:R-:W-:Y:S02]  /*4450*/  LEA.HI.X.SX32 R37, R66, UR11, 0x1, P6 ;  /* 0x0000000b42257c11 */ /* 0x000fe4000b0f0eff */
[----:B------:R-:W-:Y:S02]  /*4460*/  LEA R34, P3, R68, UR10, 0x1 ;  /* 0x0000000a44227c11 */ /* 0x000fe4000f8608ff */
[----:B------:R-:W-:Y:S02]  /*4470*/  LEA R32, P2, R70, UR10, 0x1 ;  /* 0x0000000a46207c11 */ /* 0x000fe4000f8408ff */
[----:B------:R-:W-:-:S02]  /*4480*/  LEA R28, P0, R74, UR10, 0x1 ;  /* 0x0000000a4a1c7c11 */ /* 0x000fc4000f8008ff */
[----:B------:R-:W-:Y:S02]  /*4490*/  LEA R24, P6, R78, UR10, 0x1 ;  /* 0x0000000a4e187c11 */ /* 0x000fe4000f8c08ff */
[----:B------:R-:W-:Y:S02]  /*44a0*/  LEA.HI.X.SX32 R53, R49, UR11, 0x1, P4 ;  /* 0x0000000b31357c11 */ /* 0x000fe4000a0f0eff */
[----:B------:R-:W-:Y:S02]  /*44b0*/  LEA.HI.X.SX32 R3, R57, UR9, 0x1, P1 ;  /* 0x0000000939037c11 */ /* 0x000fe400088f0eff */
[----:B------:R-:W-:Y:S02]  /*44c0*/  LEA R50, P5, R61, UR10, 0x1 ;  /* 0x0000000a3d327c11 */ /* 0x000fe4000f8a08ff */
[----:B------:R-:W-:Y:S02]  /*44d0*/  LEA R40, P4, R64, UR10, 0x1 ;  /* 0x0000000a40287c11 */ /* 0x000fe4000f8808ff */
[----:B------:R-:W-:-:S02]  /*44e0*/  LOP3.LUT R57, R192, 0x3f, RZ, 0xc0, !PT ;  /* 0x0000003fc0397812 */ /* 0x000fc400078ec0ff */
[----:B------:R-:W-:Y:S02]  /*44f0*/  LEA.HI.X.SX32 R33, R68, UR11, 0x1, P3 ;  /* 0x0000000b44217c11 */ /* 0x000fe400098f0eff */
[----:B------:R-:W-:Y:S01]  /*4500*/  LEA.HI.X.SX32 R31, R70, UR11, 0x1, P2 ;  /* 0x0000000b461f7c11 */ /* 0x000fe200090f0eff */
[----:B--2---:R-:W-:Y:S01]  /*4510*/  IMAD R57, R57, R190, RZ ;  /* 0x000000be39397224 */ /* 0x004fe200078e02ff */
[----:B------:R-:W-:Y:S02]  /*4520*/  LEA.HI.X.SX32 R27, R74, UR11, 0x1, P0 ;  /* 0x0000000b4a1b7c11 */ /* 0x000fe400080f0eff */
[----:B------:R-:W-:Y:S02]  /*4530*/  CS2R R74, SRZ ;  /* 0x00000000004a7805 */ /* 0x000fe4000001ff00 */
[----:B------:R-:W-:Y:S02]  /*4540*/  LEA.HI.X.SX32 R23, R78, UR11, 0x1, P6 ;  /* 0x0000000b4e177c11 */ /* 0x000fe4000b0f0eff */
[----:B------:R-:W-:-:S02]  /*4550*/  CS2R R78, SRZ ;  /* 0x00000000004e7805 */ /* 0x000fc4000001ff00 */
[----:B------:R-:W-:Y:S01]  /*4560*/  LEA R20, P3, R80, UR10, 0x1 ;  /* 0x0000000a50147c11 */ /* 0x000fe2000f8608ff */
[----:B------:R-:W-:Y:S01]  /*4570*/  IMAD.SHL.U32 R190, R190, 0x40, RZ ;  /* 0x00000040bebe7824 */ /* 0x000fe200078e00ff */
[----:B------:R-:W-:Y:S01]  /*4580*/  LEA R18, P2, R82, UR10, 0x1 ;  /* 0x0000000a52127c11 */ /* 0x000fe2000f8408ff */
[----:B------:R-:W-:Y:S01]  /*4590*/  IMAD.SHL.U32 R187, R57, 0x2, RZ ;  /* 0x0000000239bb7824 */ /* 0x000fe200078e00ff */
[----:B------:R-:W-:Y:S02]  /*45a0*/  LEA R14, P0, R84, UR10, 0x1 ;  /* 0x0000000a540e7c11 */ /* 0x000fe4000f8008ff */
[----:B------:R-:W-:Y:S02]  /*45b0*/  LEA R10, P6, R6, UR10, 0x1 ;  /* 0x0000000a060a7c11 */ /* 0x000fe4000f8c08ff */
[----:B------:R-:W-:Y:S02]  /*45c0*/  LEA.HI.X.SX32 R49, R61, UR11, 0x1, P5 ;  /* 0x0000000b3d317c11 */ /* 0x000fe4000a8f0eff */
[----:B------:R-:W-:-:S02]  /*45d0*/  LEA.HI.X.SX32 R39, R64, UR11, 0x1, P4 ;  /* 0x0000000b40277c11 */ /* 0x000fc4000a0f0eff */
[----:B------:R-:W-:Y:S02]  /*45e0*/  LEA R36, P5, R59, UR10, 0x1 ;  /* 0x0000000a3b247c11 */ /* 0x000fe4000f8a08ff */
[----:B------:R-:W-:Y:S02]  /*45f0*/  LEA R26, P4, R76, UR10, 0x1 ;  /* 0x0000000a4c1a7c11 */ /* 0x000fe4000f8808ff */
[----:B------:R-:W-:Y:S02]  /*4600*/  LEA.HI.X.SX32 R19, R80, UR11, 0x1, P3 ;  /* 0x0000000b50137c11 */ /* 0x000fe400098f0eff */
[----:B------:R-:W-:Y:S02]  /*4610*/  LEA.HI.X.SX32 R17, R82, UR11, 0x1, P2 ;  /* 0x0000000b52117c11 */ /* 0x000fe400090f0eff */
[----:B------:R-:W-:Y:S02]  /*4620*/  LEA.HI.X.SX32 R13, R84, UR11, 0x1, P0 ;  /* 0x0000000b540d7c11 */ /* 0x000fe400080f0eff */
[----:B------:R-:W-:-:S02]  /*4630*/  LEA.HI.X.SX32 R9, R6, UR11, 0x1, P6 ;  /* 0x0000000b06097c11 */ /* 0x000fc4000b0f0eff */
[----:B------:R-:W-:Y:S02]  /*4640*/  LEA R8, P0, R2, UR8, 0x1 ;  /* 0x0000000802087c11 */ /* 0x000fe4000f8008ff */
[----:B------:R-:W-:Y:S02]  /*4650*/  LEA R6, P2, R58, UR8, 0x1 ;  /* 0x000000083a067c11 */ /* 0x000fe4000f8408ff */
[----:B------:R-:W-:Y:S01]  /*4660*/  LEA R5, P3, R0, UR8, 0x1 ;  /* 0x0000000800057c11 */ /* 0x000fe2000f8608ff */
[----:B------:R-:W-:Y:S01]  /*4670*/  ULDC UR8, c[0x0][0x234] ;  /* 0x00008d0000087ab9 */ /* 0x000fe20000000800 */
[----:B------:R-:W-:Y:S01]  /*4680*/  LEA.HI.X.SX32 R35, R59, UR11, 0x1, P5 ;  /* 0x0000000b3b237c11 */ /* 0x000fe2000a8f0eff */
[----:B------:R-:W-:Y:S01]  /*4690*/  IMAD R56, R56, UR8, RZ ;  /* 0x0000000838387c24 */ /* 0x000fe2000f8e02ff */
[----:B------:R-:W-:Y:S02]  /*46a0*/  LEA.HI.X.SX32 R25, R76, UR11, 0x1, P4 ;  /* 0x0000000b4c197c11 */ /* 0x000fe4000a0f0eff */
[----:B------:R-:W-:-:S02]  /*46b0*/  CS2R R76, SRZ ;  /* 0x00000000004c7805 */ /* 0x000fc4000001ff00 */
[C---:B------:R-:W-:Y:S01]  /*46c0*/  LEA R22, P5, R63.reuse, UR10, 0x1 ;  /* 0x0000000a3f167c11 */ /* 0x040fe2000f8a08ff */
[----:B------:R-:W-:Y:S01]  /*46d0*/  IMAD.WIDE R196, R56, 0x2, RZ ;  /* 0x0000000238c47825 */ /* 0x000fe200078e02ff */
[----:B------:R-:W-:Y:S02]  /*46e0*/  LEA R12, P4, R86, UR10, 0x1 ;  /* 0x0000000a560c7c11 */ /* 0x000fe4000f8808ff */
[----:B------:R-:W-:Y:S02]  /*46f0*/  SHF.R.S32.HI R188, RZ, 0x1f, R57 ;  /* 0x0000001fffbc7819 */ /* 0x000fe40000011439 */
[----:B------:R-:W-:Y:S02]  /*4700*/  LEA.HI.X.SX32 R4, R2, UR9, 0x1, P0 ;  /* 0x0000000902047c11 */ /* 0x000fe400080f0eff */
[----:B------:R-:W-:Y:S02]  /*4710*/  LEA.HI.X.SX32 R21, R63, UR11, 0x1, P5 ;  /* 0x0000000b3f157c11 */ /* 0x000fe4000a8f0eff */
[----:B------:R-:W-:-:S02]  /*4720*/  LEA.HI.X.SX32 R11, R86, UR11, 0x1, P4 ;  /* 0x0000000b560b7c11 */ /* 0x000fc4000a0f0eff */
[----:B------:R-:W-:Y:S02]  /*4730*/  LEA.HI.X.SX32 R2, R58, UR9, 0x1, P2 ;  /* 0x000000093a027c11 */ /* 0x000fe400090f0eff */
[----:B------:R-:W-:Y:S02]  /*4740*/  LEA.HI.X.SX32 R0, R0, UR9, 0x1, P3 ;  /* 0x0000000900007c11 */ /* 0x000fe400098f0eff */
[----:B------:R-:W-:-:S07]  /*4750*/  SHF.L.U64.HI R188, R57, 0x1, R188 ;  /* 0x0000000139bc7819 */ /* 0x000fce00000102bc */
.L_x_2:
[----:B------:R-:W-:Y:S02]  /*4760*/  SHF.R.U32.HI R58, RZ, 0x4, R192 ;  /* 0x00000004ff3a7819 */ /* 0x000fe400000116c0 */
[----:B------:R-:W-:Y:S02]  /*4770*/  LEA.HI R56, R192, 0x30, RZ, 0x1c ;  /* 0x00000030c0387811 */ /* 0x000fe400078fe0ff */
[----:B------:R-:W-:Y:S02]  /*4780*/  SGXT.U32 R58, R58, 0x4 ;  /* 0x000000043a3a781a */ /* 0x000fe40000000000 */
[----:B------:R-:W-:Y:S02]  /*4790*/  ISETP.GE.AND P5, PT, R56, UR5, PT ;  /* 0x0000000538007c0c */ /* 0x000fe4000bfa6270 */
[----:B------:R-:W-:Y:S02]  /*47a0*/  LOP3.LUT R57, R58, 0x10, RZ, 0xfc, !PT ;  /* 0x000000103a397812 */ /* 0x000fe400078efcff */
[----:B------:R-:W-:-:S02]  /*47b0*/  IADD3 R56, P3, R196, R8, RZ ;  /* 0x00000008c4387210 */ /* 0x000fc40007f7e0ff */
[----:B------:R-:W-:Y:S02]  /*47c0*/  ISETP.GE.AND P1, PT, R57, UR5, PT ;  /* 0x0000000539007c0c */ /* 0x000fe4000bf26270 */
[----:B------:R-:W-:Y:S01]  /*47d0*/  PRMT R62, RZ, 0x7610, R62 ;  /* 0x00007610ff3e7816 */ /* 0x000fe2000000003e */
[----:B------:R-:W-:Y:S01]  /*47e0*/  IMAD.X R57, R197, 0x1, R4, P3 ;  /* 0x00000001c5397824 */ /* 0x000fe200018e0604 */
[C---:B------:R-:W-:Y:S02]  /*47f0*/  ISETP.GE.AND P2, PT, R58.reuse, UR5, PT ;  /* 0x000000053a007c0c */ /* 0x040fe4000bf46270 */
[----:B------:R-:W-:Y:S02]  /*4800*/  LOP3.LUT R58, R58, 0x20, RZ, 0xfc, !PT ;  /* 0x000000203a3a7812 */ /* 0x000fe400078efcff */
[----:B------:R-:W-:Y:S01]  /*4810*/  IADD3 R60, P4, R196, R5, RZ ;  /* 0x00000005c43c7210 */ /* 0x000fe20007f9e0ff */
[----:B------:R0:W2:Y:S01]  /*4820*/  @!P5 LDG.E.U16 R62, desc[UR6][R56.64] ;  /* 0x00000006383ed981 */ /* 0x0000a2000c1e1500 */
[----:B------:R-:W-:-:S02]  /*4830*/  ISETP.GE.AND P5, PT, R58, UR5, PT ;  /* 0x000000053a007c0c */ /* 0x000fc4000bfa6270 */
[----:B------:R-:W-:Y:S01]  /*4840*/  LOP3.LUT R59, R192, 0x3f, RZ, 0xc0, !PT ;  /* 0x0000003fc03b7812 */ /* 0x000fe200078ec0ff */
[----:B------:R-:W-:Y:S01]  /*4850*/  IMAD.X R61, R197, 0x1, R0, P4 ;  /* 0x00000001c53d7824 */ /* 0x000fe200020e0600 */
[C---:B------:R-:W-:Y:S02]  /*4860*/  IADD3 R58, P4, R196.reuse, R6, RZ ;  /* 0x00000006c43a7210 */ /* 0x040fe40007f9e0ff */
[----:B------:R-:W-:Y:S02]  /*4870*/  IADD3 R68, P3, R196, R7, RZ ;  /* 0x00000007c4447210 */ /* 0x000fe40007f7e0ff */
[----:B------:R-:W-:Y:S01]  /*4880*/  ISETP.GE.AND P0, PT, R59, UR5, PT ;  /* 0x000000053b007c0c */ /* 0x000fe2000bf06270 */
[C---:B------:R-:W-:Y:S01]  /*4890*/  IMAD.X R59, R197.reuse, 0x1, R2, P4 ;  /* 0x00000001c53b7824 */ /* 0x040fe200020e0602 */
[----:B------:R-:W-:Y:S01]  /*48a0*/  PRMT R65, RZ, 0x7610, R65 ;  /* 0x00007610ff417816 */ /* 0x000fe20000000041 */
[----:B------:R-:W-:Y:S01]  /*48b0*/  IMAD.X R69, R197, 0x1, R3, P3 ;  /* 0x00000001c5457824 */ /* 0x000fe200018e0603 */
[----:B------:R-:W-:-:S02]  /*48c0*/  PRMT R64, RZ, 0x7610, R64 ;  /* 0x00007610ff407816 */ /* 0x000fc40000000040 */
[----:B------:R-:W-:Y:S02]  /*48d0*/  PRMT R209, RZ, 0x7610, R209 ;  /* 0x00007610ffd17816 */ /* 0x000fe400000000d1 */
[----:B------:R1:W3:Y:S04]  /*48e0*/  @!P2 LDG.E.U16 R65, desc[UR6][R60.64] ;  /* 0x000000063c41a981 */ /* 0x0002e8000c1e1500 */
[----:B------:R4:W5:Y:S04]  /*48f0*/  @!P1 LDG.E.U16 R64, desc[UR6][R58.64] ;  /* 0x000000063a409981 */ /* 0x000968000c1e1500 */
[----:B------:R-:W5:Y:S01]  /*4900*/  @!P5 LDG.E.U16 R209, desc[UR6][R68.64] ;  /* 0x0000000644d1d981 */ /* 0x000f62000c1e1500 */
[----:B------:R-:W-:-:S02]  /*4910*/  IADD3 RZ, P2, R110, R187, RZ ;  /* 0x000000bb6eff7210 */ /* 0x000fc40007f5e0ff */
[-C--:B------:R-:W-:Y:S01]  /*4920*/  IADD3 RZ, P1, R114, R187.reuse, RZ ;  /* 0x000000bb72ff7210 */ /* 0x080fe20007f3e0ff */
[--C-:B0-----:R-:W-:Y:S01]  /*4930*/  IMAD.IADD R56, R110, 0x1, R187.reuse ;  /* 0x000000016e387824 */ /* 0x101fe200078e02bb */
[----:B-1----:R-:W-:Y:S01]  /*4940*/  PRMT R60, RZ, 0x7610, R60 ;  /* 0x00007610ff3c7816 */ /* 0x002fe2000000003c */
[--C-:B------:R-:W-:Y:S01]  /*4950*/  IMAD.X R57, R109, 0x1, R188.reuse, P2 ;  /* 0x000000016d397824 */ /* 0x100fe200010e06bc */
[----:B------:R-:W-:Y:S01]  /*4960*/  BAR.SYNC.DEFER_BLOCKING 0x0 ;  /* 0x0000000000007b1d */ /* 0x000fe20000010000 */
[----:B----4-:R-:W-:Y:S01]  /*4970*/  IMAD.X R59, R113, 0x1, R188, P1 ;  /* 0x00000001713b7824 */ /* 0x010fe200008e06bc */
[-C--:B------:R-:W-:Y:S01]  /*4980*/  IADD3 RZ, P1, R118, R187.reuse, RZ ;  /* 0x000000bb76ff7210 */ /* 0x080fe20007f3e0ff */
[----:B------:R-:W-:Y:S01]  /*4990*/  IMAD.IADD R58, R114, 0x1, R187 ;  /* 0x00000001723a7824 */ /* 0x000fe200078e02bb */
[----:B------:R-:W-:Y:S02]  /*49a0*/  PRMT R61, RZ, 0x7610, R61 ;  /* 0x00007610ff3d7816 */ /* 0x000fe4000000003d */
[----:B------:R-:W-:-:S02]  /*49b0*/  IADD3 RZ, P2, R112, R187, RZ ;  /* 0x000000bb70ff7210 */ /* 0x000fc40007f5e0ff */
[----:B------:R-:W-:-:S03]  /*49c0*/  PRMT R237, RZ, 0x7610, R237 ;  /* 0x00007610ffed7816 */ /* 0x000fc600000000ed */
[--C-:B------:R-:W-:Y:S01]  /*49d0*/  IMAD.X R67, R111, 0x1, R188.reuse, P2 ;  /* 0x000000016f437824 */ /* 0x100fe200010e06bc */
[-C--:B------:R-:W-:Y:S01]  /*49e0*/  IADD3 RZ, P2, R116, R187.reuse, RZ ;  /* 0x000000bb74ff7210 */ /* 0x080fe20007f5e0ff */
[----:B------:R0:W4:Y:S04]  /*49f0*/  @!P0 LDG.E.U16 R60, desc[UR6][R56.64] ;  /* 0x00000006383c8981 */ /* 0x000128000c1e1500 */
[----:B------:R1:W4:Y:S01]  /*4a00*/  @!P0 LDG.E.U16 R61, desc[UR6][R58.64] ;  /* 0x000000063a3d8981 */ /* 0x000322000c1e1500 */
[----:B0-----:R-:W-:Y:S01]  /*4a10*/  IMAD.X R57, R117, 0x1, R188, P1 ;  /* 0x0000000175397824 */ /* 0x001fe200008e06bc */
[----:B------:R-:W-:Y:S01]  /*4a20*/  IADD3 RZ, P1, R122, R187, RZ ;  /* 0x000000bb7aff7210 */ /* 0x000fe20007f3e0ff */
[----:B------:R-:W-:-:S04]  /*4a30*/  IMAD.IADD R56, R118, 0x1, R187 ;  /* 0x0000000176387824 */ /* 0x000fc800078e02bb */
[--C-:B-1----:R-:W-:Y:S01]  /*4a40*/  IMAD.X R59, R121, 0x1, R188.reuse, P1 ;  /* 0x00000001793b7824 */ /* 0x102fe200008e06bc */
[-C--:B------:R-:W-:Y:S01]  /*4a50*/  IADD3 RZ, P1, R126, R187.reuse, RZ ;  /* 0x000000bb7eff7210 */ /* 0x080fe20007f3e0ff */
[----:B------:R-:W-:Y:S01]  /*4a60*/  IMAD.X R69, R115, 0x1, R188, P2 ;  /* 0x0000000173457824 */ /* 0x000fe200010e06bc */
[----:B------:R-:W-:Y:S01]  /*4a70*/  PRMT R207, RZ, 0x7610, R207 ;  /* 0x00007610ffcf7816 */ /* 0x000fe200000000cf */
[----:B------:R0:W4:Y:S01]  /*4a80*/  @!P0 LDG.E.U16 R237, desc[UR6][R56.64] ;  /* 0x0000000638ed8981 */ /* 0x000122000c1e1500 */
[-C--:B------:R-:W-:Y:S01]  /*4a90*/  IADD3 R66, R112, R187.reuse, RZ ;  /* 0x000000bb70427210 */ /* 0x080fe20007ffe0ff */
[--C-:B------:R-:W-:Y:S01]  /*4aa0*/  IMAD.IADD R58, R122, 0x1, R187.reuse ;  /* 0x000000017a3a7824 */ /* 0x100fe200078e02bb */
[----:B------:R-:W-:Y:S02]  /*4ab0*/  PRMT R236, RZ, 0x7610, R236 ;  /* 0x00007610ffec7816 */ /* 0x000fe400000000ec */
[-C--:B------:R-:W-:Y:S01]  /*4ac0*/  IADD3 RZ, P2, R120, R187.reuse, RZ ;  /* 0x000000bb78ff7210 */ /* 0x080fe20007f5e0ff */
[----:B------:R1:W4:Y:S01]  /*4ad0*/  @!P0 LDG.E.U16 R207, desc[UR6][R66.64] ;  /* 0x0000000642cf8981 */ /* 0x000322000c1e1500 */
[----:B0-----:R-:W-:Y:S01]  /*4ae0*/  IMAD.X R57, R125, 0x1, R188, P1 ;  /* 0x000000017d397824 */ /* 0x001fe200008e06bc */
[-C--:B------:R-:W-:Y:S01]  /*4af0*/  IADD3 RZ, P1, R130, R187.reuse, RZ ;  /* 0x000000bb82ff7210 */ /* 0x080fe20007f3e0ff */
[----:B------:R-:W-:Y:S01]  /*4b00*/  IMAD.IADD R68, R116, 0x1, R187 ;  /* 0x0000000174447824 */ /* 0x000fe200078e02bb */
[----:B------:R-:W-:Y:S01]  /*4b10*/  PRMT R206, RZ, 0x7610, R206 ;  /* 0x00007610ffce7816 */ /* 0x000fe200000000ce */
[----:B------:R0:W4:Y:S01]  /*4b20*/  @!P0 LDG.E.U16 R236, desc[UR6][R58.64] ;  /* 0x000000063aec8981 */ /* 0x000122000c1e1500 */
[----:B------:R-:W-:Y:S01]  /*4b30*/  PRMT R235, RZ, 0x7610, R235 ;  /* 0x00007610ffeb7816 */ /* 0x000fe200000000eb */
[----:B-1----:R-:W-:Y:S01]  /*4b40*/  IMAD.X R67, R119, 0x1, R188, P2 ;  /* 0x0000000177437824 */ /* 0x002fe200010e06bc */
[-C--:B------:R-:W-:Y:S01]  /*4b50*/  IADD3 RZ, P2, R124, R187.reuse, RZ ;  /* 0x000000bb7cff7210 */ /* 0x080fe20007f5e0ff */
[----:B------:R-:W-:Y:S01]  /*4b60*/  IMAD.IADD R56, R126, 0x1, R187 ;  /* 0x000000017e387824 */ /* 0x000fe200078e02bb */
[----:B------:R1:W4:Y:S01]  /*4b70*/  @!P0 LDG.E.U16 R206, desc[UR6][R68.64] ;  /* 0x0000000644ce8981 */ /* 0x000322000c1e1500 */
[----:B------:R-:W-:Y:S01]  /*4b80*/  PRMT R205, RZ, 0x7610, R205 ;  /* 0x00007610ffcd7816 */ /* 0x000fe200000000cd */
[--C-:B------:R-:W-:Y:S01]  /*4b90*/  IMAD.IADD R66, R120, 0x1, R187.reuse ;  /* 0x0000000178427824 */ /* 0x100fe200078e02bb */
[----:B------:R-:W-:Y:S01]  /*4ba0*/  PRMT R234, RZ, 0x7610, R234 ;  /* 0x00007610ffea7816 */ /* 0x000fe200000000ea */
[----:B------:R1:W4:Y:S01]  /*4bb0*/  @!P0 LDG.E.U16 R235, desc[UR6][R56.64] ;  /* 0x0000000638eb8981 */ /* 0x000322000c1e1500 */
[--C-:B0-----:R-:W-:Y:S01]  /*4bc0*/  IMAD.X R59, R129, 0x1, R188.reuse, P1 ;  /* 0x00000001813b7824 */ /* 0x101fe200008e06bc */
[-C--:B------:R-:W-:Y:S01]  /*4bd0*/  IADD3 RZ, P1, R134, R187.reuse, RZ ;  /* 0x000000bb86ff7210 */ /* 0x080fe20007f3e0ff */
[--C-:B------:R-:W-:Y:S01]  /*4be0*/  IMAD.IADD R58, R130, 0x1, R187.reuse ;  /* 0x00000001823a7824 */ /* 0x100fe200078e02bb */
[----:B------:R0:W4:Y:S01]  /*4bf0*/  @!P0 LDG.E.U16 R205, desc[UR6][R66.64] ;  /* 0x0000000642cd8981 */ /* 0x000122000c1e1500 */
[----:B-1----:R-:W-:Y:S01]  /*4c00*/  IMAD.X R69, R123, 0x1, R188, P2 ;  /* 0x000000017b457824 */ /* 0x002fe200010e06bc */
[-C--:B------:R-:W-:Y:S01]  /*4c10*/  IADD3 RZ, P2, R128, R187.reuse, RZ ;  /* 0x000000bb80ff7210 */ /* 0x080fe20007f5e0ff */
[----:B------:R-:W-:Y:S01]  /*4c20*/  IMAD.IADD R68, R124, 0x1, R187 ;  /* 0x000000017c447824 */ /* 0x000fe200078e02bb */
[----:B------:R-:W-:Y:S01]  /*4c30*/  PRMT R204, RZ, 0x7610, R204 ;  /* 0x00007610ffcc7816 */ /* 0x000fe200000000cc */
[--C-:B------:R-:W-:Y:S01]  /*4c40*/  IMAD.X R57, R133, 0x1, R188.reuse, P1 ;  /* 0x0000000185397824 */ /* 0x100fe200008e06bc */
[-C--:B------:R-:W-:Y:S01]  /*4c50*/  IADD3 RZ, P1, R138, R187.reuse, RZ ;  /* 0x000000bb8aff7210 */ /* 0x080fe20007f3e0ff */
[----:B------:R1:W4:Y:S01]  /*4c60*/  @!P0 LDG.E.U16 R234, desc[UR6][R58.64] ;  /* 0x000000063aea8981 */ /* 0x000322000c1e1500 */
[----:B------:R-:W-:Y:S01]  /*4c70*/  PRMT R233, RZ, 0x7610, R233 ;  /* 0x00007610ffe97816 */ /* 0x000fe200000000e9 */
[----:B0-----:R-:W-:Y:S01]  /*4c80*/  IMAD.X R67, R127, 0x1, R188, P2 ;  /* 0x000000017f437824 */ /* 0x001fe200010e06bc */
[----:B------:R-:W-:Y:S01]  /*4c90*/  IADD3 RZ, P2, R132, R187, RZ ;  /* 0x000000bb84ff7210 */ /* 0x000fe20007f5e0ff */
[----:B------:R-:W-:Y:S01]  /*4ca0*/  IMAD.IADD R56, R134, 0x1, R187 ;  /* 0x0000000186387824 */ /* 0x000fe200078e02bb */
[----:B------:R0:W4:Y:S01]  /*4cb0*/  @!P0 LDG.E.U16 R204, desc[UR6][R68.64] ;  /* 0x0000000644cc8981 */ /* 0x000122000c1e1500 */
[----:B------:R-:W-:-:S02]  /*4cc0*/  PRMT R203, RZ, 0x7610, R203 ;  /* 0x00007610ffcb7816 */ /* 0x000fc400000000cb */
[----:B------:R-:W-:Y:S01]  /*4cd0*/  PRMT R232, RZ, 0x7610, R232 ;  /* 0x00007610ffe87816 */ /* 0x000fe200000000e8 */
[----:B------:R0:W4:Y:S01]  /*4ce0*/  @!P0 LDG.E.U16 R233, desc[UR6][R56.64] ;  /* 0x0000000638e98981 */ /* 0x000122000c1e1500 */
[--C-:B-1----:R-:W-:Y:S01]  /*4cf0*/  IMAD.X R59, R137, 0x1, R188.reuse, P1 ;  /* 0x00000001893b7824 */ /* 0x102fe200008e06bc */
[-C--:B------:R-:W-:Y:S01]  /*4d00*/  IADD3 RZ, P1, R142, R187.reuse, RZ ;  /* 0x000000bb8eff7210 */ /* 0x080fe20007f3e0ff */
[----:B------:R-:W-:Y:S01]  /*4d10*/  IMAD.IADD R58, R138, 0x1, R187 ;  /* 0x000000018a3a7824 */ /* 0x000fe200078e02bb */
[-C--:B------:R-:W-:Y:S01]  /*4d20*/  IADD3 R66, R128, R187.reuse, RZ ;  /* 0x000000bb80427210 */ /* 0x080fe20007ffe0ff */
[----:B0-----:R-:W-:Y:S01]  /*4d30*/  IMAD.X R69, R131, 0x1, R188, P2 ;  /* 0x0000000183457824 */ /* 0x001fe200010e06bc */
[----:B------:R-:W-:Y:S02]  /*4d40*/  IADD3 RZ, P2, R136, R187, RZ ;  /* 0x000000bb88ff7210 */ /* 0x000fe40007f5e0ff */
[----:B------:R0:W4:Y:S01]  /*4d50*/  @!P0 LDG.E.U16 R232, desc[UR6][R58.64] ;  /* 0x000000063ae88981 */ /* 0x000122000c1e1500 */
[----:B------:R-:W-:-:S02]  /*4d60*/  IADD3.X R57, R141, R188, RZ, P1, !PT ;  /* 0x000000bc8d397210 */ /* 0x000fc40000ffe4ff */
[-C--:B------:R-:W-:Y:S01]  /*4d70*/  IADD3 RZ, P1, R146, R187.reuse, RZ ;  /* 0x000000bb92ff7210 */ /* 0x080fe20007f3e0ff */
[----:B------:R1:W4:Y:S01]  /*4d80*/  @!P0 LDG.E.U16 R203, desc[UR6][R66.64] ;  /* 0x0000000642cb8981 */ /* 0x000322000c1e1500 */
[----:B------:R-:W-:Y:S01]  /*4d90*/  PRMT R202, RZ, 0x7610, R202 ;  /* 0x00007610ffca7816 */ /* 0x000fe200000000ca */
[----:B------:R-:W-:Y:S01]  /*4da0*/  IMAD.IADD R68, R132, 0x1, R187 ;  /* 0x0000000184447824 */ /* 0x000fe200078e02bb */
[----:B------:R-:W-:Y:S01]  /*4db0*/  PRMT R231, RZ, 0x7610, R231 ;  /* 0x00007610ffe77816 */ /* 0x000fe200000000e7 */
[----:B------:R-:W-:Y:S02]  /*4dc0*/  IMAD.IADD R56, R142, 0x1, R187 ;  /* 0x000000018e387824 */ /* 0x000fe400078e02bb */
[--C-:B0-----:R-:W-:Y:S01]  /*4dd0*/  IMAD.X R59, R145, 0x1, R188.reuse, P1 ;  /* 0x00000001913b7824 */ /* 0x101fe200008e06bc */
[-C--:B------:R-:W-:Y:S01]  /*4de0*/  IADD3 RZ, P1, R150, R187.reuse, RZ ;  /* 0x000000bb96ff7210 */ /* 0x080fe20007f3e0ff */
[----:B------:R0:W4:Y:S01]  /*4df0*/  @!P0 LDG.E.U16 R202, desc[UR6][R68.64] ;  /* 0x0000000644ca8981 */ /* 0x000122000c1e1500 */
[----:B-1----:R-:W-:Y:S01]  /*4e00*/  IMAD.X R67, R135, 0x1, R188, P2 ;  /* 0x0000000187437824 */ /* 0x002fe200010e06bc */
[----:B------:R-:W-:-:S02]  /*4e10*/  IADD3 RZ, P2, R140, R187, RZ ;  /* 0x000000bb8cff7210 */ /* 0x000fc40007f5e0ff */
[----:B------:R1:W4:Y:S01]  /*4e20*/  @!P0 LDG.E.U16 R231, desc[UR6][R56.64] ;  /* 0x0000000638e78981 */ /* 0x000322000c1e1500 */
[----:B------:R-:W-:Y:S01]  /*4e30*/  PRMT R201, RZ, 0x7610, R201 ;  /* 0x00007610ffc97816 */ /* 0x000fe200000000c9 */
[--C-:B------:R-:W-:Y:S01]  /*4e40*/  IMAD.IADD R66, R136, 0x1, R187.reuse ;  /* 0x0000000188427824 */ /* 0x100fe200078e02bb */
        /* <DEDUP_REMOVED lines=21> */
[----:B0-----:R-:W-:Y:S02]  /*4fa0*/  IMAD.IADD R68, R148, 0x1, R187 ;  /* 0x0000000194447824 */ /* 0x001fe400078e02bb */
[----:B------:R-:W-:-:S03]  /*4fb0*/  IMAD.X R69, R147, 0x1, R188, P2 ;  /* 0x0000000193457824 */ /* 0x000fc600010e06bc */
[----:B------:R-:W4:Y:S01]  /*4fc0*/  @!P0 LDG.E.U16 R228, desc[UR6][R58.64] ;  /* 0x000000063ae48981 */ /* 0x000f22000c1e1500 */
[----:B-1----:R-:W-:Y:S01]  /*4fd0*/  IMAD.X R57, R157, 0x1, R188, P1 ;  /* 0x000000019d397824 */ /* 0x002fe200008e06bc */
[-C--:B------:R-:W-:Y:S02]  /*4fe0*/  IADD3 RZ, P1, R160, R187.reuse, RZ ;  /* 0x000000bba0ff7210 */ /* 0x080fe40007f3e0ff */
[----:B------:R0:W4:Y:S01]  /*4ff0*/  @!P0 LDG.E.U16 R198, desc[UR6][R68.64] ;  /* 0x0000000644c68981 */ /* 0x000122000c1e1500 */
[----:B------:R-:W-:Y:S02]  /*5000*/  PRMT R227, RZ, 0x7610, R227 ;  /* 0x00007610ffe37816 */ /* 0x000fe400000000e3 */
[----:B------:R-:W-:Y:S02]  /*5010*/  IADD3 R56, R158, R187, RZ ;  /* 0x000000bb9e387210 */ /* 0x000fe40007ffe0ff */
[----:B------:R-:W-:-:S03]  /*5020*/  PRMT R97, RZ, 0x7610, R97 ;  /* 0x00007610ff617816 */ /* 0x000fc60000000061 */
[----:B------:R1:W4:Y:S01]  /*5030*/  @!P0 LDG.E.U16 R227, desc[UR6][R56.64] ;  /* 0x0000000638e38981 */ /* 0x000322000c1e1500 */
[----:B0-----:R-:W-:Y:S01]  /*5040*/  IMAD.X R69, R159, 0x1, R188, P1 ;  /* 0x000000019f457824 */ /* 0x001fe200008e06bc */
[----:B------:R-:W-:-:S05]  /*5050*/  IADD3 R58, P1, R10, R187, RZ ;  /* 0x000000bb0a3a7210 */ /* 0x000fca0007f3e0ff */
[----:B------:R-:W-:Y:S01]  /*5060*/  IMAD.X R59, R9, 0x1, R188, P1 ;  /* 0x00000001093b7824 */ /* 0x000fe200008e06bc */
[----:B------:R-:W-:Y:S01]  /*5070*/  IADD3 R80, P1, R14, R187, RZ ;  /* 0x000000bb0e507210 */ /* 0x000fe20007f3e0ff */
[----:B------:R-:W-:-:S04]  /*5080*/  IMAD.IADD R68, R160, 0x1, R187 ;  /* 0x00000001a0447824 */ /* 0x000fc800078e02bb */
[----:B------:R-:W-:Y:S01]  /*5090*/  IMAD.X R81, R13, 0x1, R188, P1 ;  /* 0x000000010d517824 */ /* 0x000fe200008e06bc */
[----:B-1----:R-:W-:Y:S01]  /*50a0*/  IADD3 R56, P1, R22, R187, RZ ;  /* 0x000000bb16387210 */ /* 0x002fe20007f3e0ff */
[----:B------:R0:W4:Y:S01]  /*50b0*/  @!P0 LDG.E.U16 R97, desc[UR6][R68.64] ;  /* 0x0000000644618981 */ /* 0x000122000c1e1500 */
[----:B------:R-:W-:-:S03]  /*50c0*/  PRMT R226, RZ, 0x7610, R226 ;  /* 0x00007610ffe27816 */ /* 0x000fc600000000e2 */
[--C-:B------:R-:W-:Y:S01]  /*50d0*/  IMAD.X R57, R21, 0x1, R188.reuse, P1 ;  /* 0x0000000115397824 */ /* 0x100fe200008e06bc */
[----:B------:R-:W-:Y:S01]  /*50e0*/  PRMT R199, RZ, 0x7610, R199 ;  /* 0x00007610ffc77816 */ /* 0x000fe200000000c7 */
[----:B------:R-:W-:Y:S01]  /*50f0*/  IMAD.IADD R66, R144, 0x1, R187 ;  /* 0x0000000190427824 */ /* 0x000fe200078e02bb */
[-C--:B------:R-:W-:Y:S01]  /*5100*/  IADD3 RZ, P2, R152, R187.reuse, RZ ;  /* 0x000000bb98ff7210 */ /* 0x080fe20007f5e0ff */
[----:B------:R1:W4:Y:S01]  /*5110*/  @!P0 LDG.E.U16 R226, desc[UR6][R58.64] ;  /* 0x000000063ae28981 */ /* 0x000322000c1e1500 */
[-C--:B0-----:R-:W-:Y:S02]  /*5120*/  IADD3 R68, P1, R26, R187.reuse, RZ ;  /* 0x000000bb1a447210 */ /* 0x081fe40007f3e0ff */
[----:B------:R-:W-:Y:S01]  /*5130*/  PRMT R225, RZ, 0x7610, R225 ;  /* 0x00007610ffe17816 */ /* 0x000fe200000000e1 */
[----:B------:R0:W4:Y:S02]  /*5140*/  @!P0 LDG.E.U16 R199, desc[UR6][R66.64] ;  /* 0x0000000642c78981 */ /* 0x000124000c1e1500 */
[----:B------:R-:W-:Y:S01]  /*5150*/  IMAD.X R69, R25, 0x1, R188, P1 ;  /* 0x0000000119457824 */ /* 0x000fe200008e06bc */
[----:B-1----:R-:W-:-:S02]  /*5160*/  IADD3 R58, P1, R34, R187, RZ ;  /* 0x000000bb223a7210 */ /* 0x002fc40007f3e0ff */
[----:B------:R1:W4:Y:S01]  /*5170*/  @!P0 LDG.E.U16 R225, desc[UR6][R80.64] ;  /* 0x0000000650e18981 */ /* 0x000322000c1e1500 */
[----:B------:R-:W-:Y:S02]  /*5180*/  PRMT R99, RZ, 0x7610, R99 ;  /* 0x00007610ff637816 */ /* 0x000fe40000000063 */
[----:B------:R-:W-:Y:S01]  /*5190*/  PRMT R223, RZ, 0x7610, R223 ;  /* 0x00007610ffdf7816 */ /* 0x000fe200000000df */
[--C-:B0-----:R-:W-:Y:S01]  /*51a0*/  IMAD.X R67, R151, 0x1, R188.reuse, P2 ;  /* 0x0000000197437824 */ /* 0x101fe200010e06bc */
[-C--:B------:R-:W-:Y:S01]  /*51b0*/  IADD3 RZ, P2, R156, R187.reuse, RZ ;  /* 0x000000bb9cff7210 */ /* 0x080fe20007f5e0ff */
[--C-:B------:R-:W-:Y:S02]  /*51c0*/  IMAD.IADD R66, R152, 0x1, R187.reuse ;  /* 0x0000000198427824 */ /* 0x100fe400078e02bb */
[----:B------:R-:W-:Y:S01]  /*51d0*/  IMAD.X R59, R33, 0x1, R188, P1 ;  /* 0x00000001213b7824 */ /* 0x000fe200008e06bc */
[----:B------:R-:W-:Y:S01]  /*51e0*/  PRMT R98, RZ, 0x7610, R98 ;  /* 0x00007610ff627816 */ /* 0x000fe20000000062 */
[----:B------:R-:W-:Y:S01]  /*51f0*/  IMAD.IADD R70, R156, 0x1, R187 ;  /* 0x000000019c467824 */ /* 0x000fe200078e02bb */
[----:B-1----:R-:W-:Y:S01]  /*5200*/  IADD3 R80, P1, R38, R187, RZ ;  /* 0x000000bb26507210 */ /* 0x002fe20007f3e0ff */
[----:B------:R0:W4:Y:S01]  /*5210*/  @!P0 LDG.E.U16 R99, desc[UR6][R66.64] ;  /* 0x0000000642638981 */ /* 0x000122000c1e1500 */
[----:B------:R-:W-:Y:S01]  /*5220*/  IMAD.X R71, R155, 0x1, R188, P2 ;  /* 0x000000019b477824 */ /* 0x000fe200010e06bc */
[----:B------:R-:W-:-:S02]  /*5230*/  PRMT R222, RZ, 0x7610, R222 ;  /* 0x00007610ffde7816 */ /* 0x000fc400000000de */
[----:B------:R1:W4:Y:S01]  /*5240*/  @!P0 LDG.E.U16 R223, desc[UR6][R56.64] ;  /* 0x0000000638df8981 */ /* 0x000322000c1e1500 */
[----:B------:R-:W-:Y:S01]  /*5250*/  IMAD.X R81, R37, 0x1, R188, P1 ;  /* 0x0000000125517824 */ /* 0x000fe200008e06bc */
[----:B------:R-:W-:Y:S02]  /*5260*/  PRMT R96, RZ, 0x7610, R96 ;  /* 0x00007610ff607816 */ /* 0x000fe40000000060 */
[----:B------:R1:W4:Y:S01]  /*5270*/  @!P0 LDG.E.U16 R98, desc[UR6][R70.64] ;  /* 0x0000000646628981 */ /* 0x000322000c1e1500 */
[-C--:B0-----:R-:W-:Y:S02]  /*5280*/  IADD3 R66, P2, R184, R187.reuse, RZ ;  /* 0x000000bbb8427210 */ /* 0x081fe40007f5e0ff */
[----:B------:R-:W-:Y:S01]  /*5290*/  PRMT R220, RZ, 0x7610, R220 ;  /* 0x00007610ffdc7816 */ /* 0x000fe200000000dc */
[----:B------:R0:W4:Y:S01]  /*52a0*/  @!P0 LDG.E.U16 R222, desc[UR6][R68.64] ;  /* 0x0000000644de8981 */ /* 0x000122000c1e1500 */
[-C--:B-1----:R-:W-:Y:S01]  /*52b0*/  IADD3 R56, P1, R46, R187.reuse, RZ ;  /* 0x000000bb2e387210 */ /* 0x082fe20007f3e0ff */
[----:B------:R-:W-:Y:S01]  /*52c0*/  IMAD.X R67, R183, 0x1, R188, P2 ;  /* 0x00000001b7437824 */ /* 0x000fe200010e06bc */
[----:B------:R-:W-:-:S03]  /*52d0*/  IADD3 R70, P2, R18, R187, RZ ;  /* 0x000000bb12467210 */ /* 0x000fc60007f5e0ff */
[--C-:B------:R-:W-:Y:S01]  /*52e0*/  IMAD.X R57, R45, 0x1, R188.reuse, P1 ;  /* 0x000000012d397824 */ /* 0x100fe200008e06bc */
[----:B------:R1:W4:Y:S01]  /*52f0*/  @!P0 LDG.E.U16 R96, desc[UR6][R66.64] ;  /* 0x0000000642608981 */ /* 0x000322000c1e1500 */
[-C--:B0-----:R-:W-:Y:S01]  /*5300*/  IADD3 R68, P1, R50, R187.reuse, RZ ;  /* 0x000000bb32447210 */ /* 0x081fe20007f3e0ff */
[----:B------:R-:W-:Y:S01]  /*5310*/  IMAD.X R71, R17, 0x1, R188, P2 ;  /* 0x0000000111477824 */ /* 0x000fe200010e06bc */
[----:B------:R-:W-:Y:S01]  /*5320*/  PRMT R224, RZ, 0x7610, R224 ;  /* 0x00007610ffe07816 */ /* 0x000fe200000000e0 */
[----:B------:R0:W4:Y:S01]  /*5330*/  @!P0 LDG.E.U16 R220, desc[UR6][R58.64] ;  /* 0x000000063adc8981 */ /* 0x000122000c1e1500 */
[----:B------:R-:W-:Y:S02]  /*5340*/  IADD3.X R69, R49, R188, RZ, P1, !PT ;  /* 0x000000bc31457210 */ /* 0x000fe40000ffe4ff */
[-C--:B-1----:R-:W-:Y:S02]  /*5350*/  IADD3 R66, P2, R30, R187.reuse, RZ ;  /* 0x000000bb1e427210 */ /* 0x082fe40007f5e0ff */
[----:B------:R1:W4:Y:S01]  /*5360*/  @!P0 LDG.E.U16 R224, desc[UR6][R70.64] ;  /* 0x0000000646e08981 */ /* 0x000322000c1e1500 */
[----:B0-----:R-:W-:-:S02]  /*5370*/  IADD3 R58, P1, R106, R187, RZ ;  /* 0x000000bb6a3a7210 */ /* 0x001fc40007f3e0ff */
[--C-:B------:R-:W-:Y:S01]  /*5380*/  IMAD.X R67, R29, 0x1, R188.reuse, P2 ;  /* 0x000000011d437824 */ /* 0x100fe200010e06bc */
[----:B------:R-:W-:Y:S02]  /*5390*/  PRMT R221, RZ, 0x7610, R221 ;  /* 0x00007610ffdd7816 */ /* 0x000fe400000000dd */
[----:B------:R-:W-:Y:S01]  /*53a0*/  PRMT R217, RZ, 0x7610, R217 ;  /* 0x00007610ffd97816 */ /* 0x000fe200000000d9 */
[----:B------:R-:W-:Y:S01]  /*53b0*/  IMAD.X R59, R105, 0x1, R188, P1 ;  /* 0x00000001693b7824 */ /* 0x000fe200008e06bc */
[-C--:B-1----:R-:W-:Y:S02]  /*53c0*/  IADD3 R70, P2, R42, R187.reuse, RZ ;  /* 0x000000bb2a467210 */ /* 0x082fe40007f5e0ff */
[----:B------:R-:W-:Y:S01]  /*53d0*/  IADD3 R82, P1, R162, R187, RZ ;  /* 0x000000bba2527210 */ /* 0x000fe20007f3e0ff */
[----:B------:R0:W4:Y:S01]  /*53e0*/  @!P0 LDG.E.U16 R221, desc[UR6][R66.64] ;  /* 0x0000000642dd8981 */ /* 0x000122000c1e1500 */
[----:B------:R-:W-:Y:S01]  /*53f0*/  PRMT R216, RZ, 0x7610, R216 ;  /* 0x00007610ffd87816 */ /* 0x000fe200000000d8 */
[----:B------:R-:W-:Y:S01]  /*5400*/  IMAD.X R71, R41, 0x1, R188, P2 ;  /* 0x0000000129477824 */ /* 0x000fe200010e06bc */
[----:B------:R-:W-:Y:S01]  /*5410*/  PRMT R218, RZ, 0x7610, R218 ;  /* 0x00007610ffda7816 */ /* 0x000fe200000000da */
[----:B------:R1:W4:Y:S01]  /*5420*/  @!P0 LDG.E.U16 R217, desc[UR6][R56.64] ;  /* 0x0000000638d98981 */ /* 0x000322000c1e1500 */
[----:B------:R-:W-:Y:S01]  /*5430*/  IMAD.X R83, R161, 0x1, R188, P1 ;  /* 0x00000001a1537824 */ /* 0x000fe200008e06bc */
[----:B------:R-:W-:-:S02]  /*5440*/  PRMT R215, RZ, 0x7610, R215 ;  /* 0x00007610ffd77816 */ /* 0x000fc400000000d7 */
[----:B------:R1:W4:Y:S01]  /*5450*/  @!P0 LDG.E.U16 R216, desc[UR6][R68.64] ;  /* 0x0000000644d88981 */ /* 0x000322000c1e1500 */
[-C--:B0-----:R-:W-:Y:S02]  /*5460*/  IADD3 R66, P2, R54, R187.reuse, RZ ;  /* 0x000000bb36427210 */ /* 0x081fe40007f5e0ff */
[----:B------:R-:W-:Y:S01]  /*5470*/  PRMT R213, RZ, 0x7610, R213 ;  /* 0x00007610ffd57816 */ /* 0x000fe200000000d5 */
[----:B------:R0:W4:Y:S01]  /*5480*/  @!P0 LDG.E.U16 R218, desc[UR6][R70.64] ;  /* 0x0000000646da8981 */ /* 0x000122000c1e1500 */
[-C--:B-1----:R-:W-:Y:S01]  /*5490*/  IADD3 R56, P1, R170, R187.reuse, RZ ;  /* 0x000000bbaa387210 */ /* 0x082fe20007f3e0ff */
[--C-:B------:R-:W-:Y:S01]  /*54a0*/  IMAD.X R67, R53, 0x1, R188.reuse, P2 ;  /* 0x0000000135437824 */ /* 0x100fe200010e06bc */
[----:B------:R-:W-:Y:S02]  /*54b0*/  PRMT R219, RZ, 0x7610, R219 ;  /* 0x00007610ffdb7816 */ /* 0x000fe400000000db */
[----:B------:R1:W4:Y:S01]  /*54c0*/  @!P0 LDG.E.U16 R213, desc[UR6][R82.64] ;  /* 0x0000000652d58981 */ /* 0x000322000c1e1500 */
[----:B------:R-:W-:Y:S01]  /*54d0*/  IMAD.X R57, R169, 0x1, R188, P1 ;  /* 0x00000001a9397824 */ /* 0x000fe200008e06bc */
[----:B------:R-:W-:-:S02]  /*54e0*/  IADD3 R68, P1, R178, R187, RZ ;  /* 0x000000bbb2447210 */ /* 0x000fc40007f3e0ff */
[----:B------:R2:W4:Y:S01]  /*54f0*/  @!P0 LDG.E.U16 R215, desc[UR6][R66.64] ;  /* 0x0000000642d78981 */ /* 0x000522000c1e1500 */
[-C--:B0-----:R-:W-:Y:S02]  /*5500*/  IADD3 R70, P2, R166, R187.reuse, RZ ;  /* 0x000000bba6467210 */ /* 0x081fe40007f5e0ff */
[----:B------:R-:W-:Y:S01]  /*5510*/  IMAD.X R69, R177, 0x1, R188, P1 ;  /* 0x00000001b1457824 */ /* 0x000fe200008e06bc */
[----:B------:R0:W4:Y:S01]  /*5520*/  @!P0 LDG.E.U16 R219, desc[UR6][R80.64] ;  /* 0x0000000650db8981 */ /* 0x000122000c1e1500 */
[----:B------:R-:W-:Y:S01]  /*5530*/  PRMT R214, RZ, 0x7610, R214 ;  /* 0x00007610ffd67816 */ /* 0x000fe200000000d6 */
[----:B------:R-:W-:Y:S01]  /*5540*/  IMAD.X R71, R165, 0x1, R188, P2 ;  /* 0x00000001a5477824 */ /* 0x000fe200010e06bc */
[-C--:B-1----:R-:W-:Y:S02]  /*5550*/  IADD3 R82, P1, R12, R187.reuse, RZ ;  /* 0x000000bb0c527210 */ /* 0x082fe40007f3e0ff */
[----:B--2---:R-:W-:Y:S02]  /*5560*/  PRMT R66, RZ, 0x7610, R66 ;  /* 0x00007610ff427816 */ /* 0x004fe40000000042 */
[----:B------:R1:W2:Y:S01]  /*5570*/  @!P0 LDG.E.U16 R214, desc[UR6][R58.64] ;  /* 0x000000063ad68981 */ /* 0x0002a2000c1e1500 */
[----:B0-----:R-:W-:Y:S01]  /*5580*/  IADD3 R80, P2, R174, R187, RZ ;  /* 0x000000bbae507210 */ /* 0x001fe20007f5e0ff */
[----:B------:R-:W-:-:S02]  /*5590*/  IMAD.X R83, R11, 0x1, R188, P1 ;  /* 0x000000010b537824 */ /* 0x000fc400008e06bc */
[----:B------:R0:W2:Y:S01]  /*55a0*/  @!P0 LDG.E.U16 R66, desc[UR6][R56.64] ;  /* 0x0000000638428981 */ /* 0x0000a2000c1e1500 */
[----:B------:R-:W-:Y:S01]  /*55b0*/  PRMT R211, RZ, 0x7610, R211 ;  /* 0x00007610ffd37816 */ /* 0x000fe200000000d3 */
[----:B------:R-:W-:Y:S01]  /*55c0*/  IMAD.X R81, R173, 0x1, R188, P2 ;  /* 0x00000001ad517824 */ /* 0x000fe200010e06bc */
[-C--:B-1----:R-:W-:Y:S02]  /*55d0*/  IADD3 R58, P2, R182, R187.reuse, RZ ;  /* 0x000000bbb63a7210 */ /* 0x082fe40007f5e0ff */
[----:B------:R-:W-:Y:S02]  /*55e0*/  PRMT R208, RZ, 0x7610, R208 ;  /* 0x00007610ffd07816 */ /* 0x000fe400000000d0 */
[----:B------:R1:W2:Y:S01]  /*55f0*/  @!P0 LDG.E.U16 R211, desc[UR6][R80.64] ;  /* 0x0000000650d38981 */ /* 0x0002a2000c1e1500 */
[----:B0-----:R-:W-:Y:S01]  /*5600*/  IADD3 R56, P1, R20, R187, RZ ;  /* 0x000000bb14387210 */ /* 0x001fe20007f3e0ff */
[----:B------:R-:W-:-:S04]  /*5610*/  IMAD.X R59, R181, 0x1, R188, P2 ;  /* 0x00000001b53b7824 */ /* 0x000fc800010e06bc */
[----:B------:R-:W-:Y:S01]  /*5620*/  IMAD.X R57, R19, 0x1, R188, P1 ;  /* 0x0000000113397824 */ /* 0x000fe200008e06bc */
[----:B------:R0:W2:Y:S01]  /*5630*/  @!P0 LDG.E.U16 R208, desc[UR6][R58.64] ;  /* 0x000000063ad08981 */ /* 0x0000a2000c1e1500 */
[----:B-1----:R-:W-:-:S05]  /*5640*/  IADD3 R80, P1, R24, R187, RZ ;  /* 0x000000bb18507210 */ /* 0x002fca0007f3e0ff */
[----:B------:R-:W-:Y:S01]  /*5650*/  IMAD.X R81, R23, 0x1, R188, P1 ;  /* 0x0000000117517824 */ /* 0x000fe200008e06bc */
[----:B0-----:R-:W-:Y:S02]  /*5660*/  IADD3 R58, P1, R32, R187, RZ ;  /* 0x000000bb203a7210 */ /* 0x001fe40007f3e0ff */
[----:B------:R-:W-:-:S03]  /*5670*/  PRMT R89, RZ, 0x7610, R89 ;  /* 0x00007610ff597816 */ /* 0x000fc60000000059 */
[----:B------:R-:W-:Y:S01]  /*5680*/  IMAD.X R59, R31, 0x1, R188, P1 ;  /* 0x000000011f3b7824 */ /* 0x000fe200008e06bc */
[-C--:B------:R-:W-:Y:S02]  /*5690*/  IADD3 R238, P1, R36, R187.reuse, RZ ;  /* 0x000000bb24ee7210 */ /* 0x080fe40007f3e0ff */
[----:B------:R0:W2:Y:S02]  /*56a0*/  @!P0 LDG.E.U16 R89, desc[UR6][R56.64] ;  /* 0x0000000638598981 */ /* 0x0000a4000c1e1500 */
[----:B------:R-:W-:Y:S02]  /*56b0*/  IADD3.X R239, R35, R188, RZ, P1, !PT ;  /* 0x000000bc23ef7210 */ /* 0x000fe40000ffe4ff */
[----:B------:R-:W-:Y:S02]  /*56c0*/  PRMT R212, RZ, 0x7610, R212 ;  /* 0x00007610ffd47816 */ /* 0x000fe400000000d4 */
[----:B------:R-:W-:Y:S02]  /*56d0*/  PRMT R91, RZ, 0x7610, R91 ;  /* 0x00007610ff5b7816 */ /* 0x000fe4000000005b */
[----:B0-----:R-:W-:-:S02]  /*56e0*/  IADD3 R56, P1, R44, R187, RZ ;  /* 0x000000bb2c387210 */ /* 0x001fc40007f3e0ff */
[----:B------:R0:W2:Y:S01]  /*56f0*/  @!P0 LDG.E.U16 R212, desc[UR6][R70.64] ;  /* 0x0000000646d48981 */ /* 0x0000a2000c1e1500 */
[----:B------:R-:W-:Y:S02]  /*5700*/  PRMT R86, RZ, 0x7610, R86 ;  /* 0x00007610ff567816 */ /* 0x000fe40000000056 */
[----:B------:R-:W-:Y:S01]  /*5710*/  IMAD.X R57, R43, 0x1, R188, P1 ;  /* 0x000000012b397824 */ /* 0x000fe200008e06bc */
[-C--:B------:R-:W-:Y:S01]  /*5720*/  IADD3 R240, P1, R48, R187.reuse, RZ ;  /* 0x000000bb30f07210 */ /* 0x080fe20007f3e0ff */
[----:B------:R1:W2:Y:S01]  /*5730*/  @!P0 LDG.E.U16 R91, desc[UR6][R82.64] ;  /* 0x00000006525b8981 */ /* 0x0002a2000c1e1500 */
[----:B------:R-:W-:Y:S02]  /*5740*/  PRMT R210, RZ, 0x7610, R210 ;  /* 0x00007610ffd27816 */ /* 0x000fe400000000d2 */
[----:B0-----:R-:W-:Y:S01]  /*5750*/  IADD3 R70, P2, R16, R187, RZ ;  /* 0x000000bb10467210 */ /* 0x001fe20007f5e0ff */
[----:B------:R0:W2:Y:S01]  /*5760*/  @!P0 LDG.E.U16 R86, desc[UR6][R58.64] ;  /* 0x000000063a568981 */ /* 0x0000a2000c1e1500 */
[----:B------:R-:W-:Y:S01]  /*5770*/  IMAD.X R241, R47, 0x1, R188, P1 ;  /* 0x000000012ff17824 */ /* 0x000fe200008e06bc */
[----:B------:R-:W-:-:S02]  /*5780*/  PRMT R90, RZ, 0x7610, R90 ;  /* 0x00007610ff5a7816 */ /* 0x000fc4000000005a */
[----:B------:R3:W2:Y:S01]  /*5790*/  @!P0 LDG.E.U16 R210, desc[UR6][R68.64] ;  /* 0x0000000644d28981 */ /* 0x0006a2000c1e1500 */
[----:B-1----:R-:W-:Y:S01]  /*57a0*/  PRMT R83, RZ, 0x7610, R83 ;  /* 0x00007610ff537816 */ /* 0x002fe20000000053 */
[----:B------:R-:W-:Y:S01]  /*57b0*/  IMAD.X R71, R15, 0x1, R188, P2 ;  /* 0x000000010f477824 */ /* 0x000fe200010e06bc */
[----:B0-----:R-:W-:-:S04]  /*57c0*/  IADD3 R58, P1, R104, R187, RZ ;  /* 0x000000bb683a7210 */ /* 0x001fc80007f3e0ff */
[----:B------:R0:W2:Y:S01]  /*57d0*/  @!P0 LDG.E.U16 R83, desc[UR6][R56.64] ;  /* 0x0000000638538981 */ /* 0x0000a2000c1e1500 */
[-C--:B---3--:R-:W-:Y:S01]  /*57e0*/  IADD3 R68, P2, R28, R187.reuse, RZ ;  /* 0x000000bb1c447210 */ /* 0x088fe20007f5e0ff */
[----:B------:R-:W-:Y:S02]  /*57f0*/  IMAD.X R59, R55, 0x1, R188, P1 ;  /* 0x00000001373b7824 */ /* 0x000fe400008e06bc */
[----:B------:R1:W3:Y:S01]  /*5800*/  @!P0 LDG.E.U16 R90, desc[UR6][R70.64] ;  /* 0x00000006465a8981 */ /* 0x0002e2000c1e1500 */
[----:B------:R-:W-:Y:S02]  /*5810*/  PRMT R88, RZ, 0x7610, R88 ;  /* 0x00007610ff587816 */ /* 0x000fe40000000058 */
[-C--:B0-----:R-:W-:Y:S01]  /*5820*/  IADD3 R56, P1, R108, R187.reuse, RZ ;  /* 0x000000bb6c387210 */ /* 0x081fe20007f3e0ff */
[----:B------:R-:W-:Y:S01]  /*5830*/  IMAD.X R69, R27, 0x1, R188, P2 ;  /* 0x000000011b457824 */ /* 0x000fe200010e06bc */
[----:B------:R-:W-:Y:S02]  /*5840*/  PRMT R87, RZ, 0x7610, R87 ;  /* 0x00007610ff577816 */ /* 0x000fe40000000057 */
[----:B------:R0:W3:Y:S01]  /*5850*/  @!P0 LDG.E.U16 R88, desc[UR6][R80.64] ;  /* 0x0000000650588981 */ /* 0x0000e2000c1e1500 */
[----:B------:R-:W-:Y:S01]  /*5860*/  PRMT R82, RZ, 0x7610, R82 ;  /* 0x00007610ff527816 */ /* 0x000fe20000000052 */
[----:B------:R-:W-:Y:S01]  /*5870*/  IMAD.X R57, R107, 0x1, R188, P1 ;  /* 0x000000016b397824 */ /* 0x000fe200008e06bc */
[----:B-1----:R-:W-:-:S02]  /*5880*/  IADD3 R70, P2, R40, R187, RZ ;  /* 0x000000bb28467210 */ /* 0x002fc40007f5e0ff */
[-C--:B------:R-:W-:Y:S01]  /*5890*/  IADD3 R242, P1, R168, R187.reuse, RZ ;  /* 0x000000bba8f27210 */ /* 0x080fe20007f3e0ff */
[----:B------:R1:W3:Y:S01]  /*58a0*/  @!P0 LDG.E.U16 R87, desc[UR6][R68.64] ;  /* 0x0000000644578981 */ /* 0x0002e2000c1e1500 */
[----:B------:R-:W-:Y:S01]  /*58b0*/  PRMT R85, RZ, 0x7610, R85 ;  /* 0x00007610ff557816 */ /* 0x000fe20000000055 */
[----:B------:R-:W-:Y:S01]  /*58c0*/  IMAD.X R71, R39, 0x1, R188, P2 ;  /* 0x0000000127477824 */ /* 0x000fe200010e06bc */
[----:B------:R-:W-:Y:S01]  /*58d0*/  PRMT R84, RZ, 0x7610, R84 ;  /* 0x00007610ff547816 */ /* 0x000fe20000000054 */
[----:B------:R5:W3:Y:S01]  /*58e0*/  @!P0 LDG.E.U16 R82, desc[UR6][R240.64] ;  /* 0x00000006f0528981 */ /* 0x000ae2000c1e1500 */
[----:B0-----:R-:W-:Y:S01]  /*58f0*/  PRMT R80, RZ, 0x7610, R80 ;  /* 0x00007610ff507816 */ /* 0x001fe20000000050 */
[----:B------:R-:W-:Y:S02]  /*5900*/  IMAD.X R243, R167, 0x1, R188, P1 ;  /* 0x00000001a7f37824 */ /* 0x000fe400008e06bc */
[----:B------:R0:W3:Y:S01]  /*5910*/  @!P0 LDG.E.U16 R85, desc[UR6][R238.64] ;  /* 0x00000006ee558981 */ /* 0x0000e2000c1e1500 */
[----:B-1----:R-:W-:-:S03]  /*5920*/  IADD3 R68, P2, R52, R187, RZ ;  /* 0x000000bb34447210 */ /* 0x002fc60007f5e0ff */
[----:B------:R1:W3:Y:S01]  /*5930*/  @!P0 LDG.E.U16 R84, desc[UR6][R70.64] ;  /* 0x0000000646548981 */ /* 0x0002e2000c1e1500 */
[-C--:B-----5:R-:W-:Y:S01]  /*5940*/  IADD3 R240, P1, R172, R187.reuse, RZ ;  /* 0x000000bbacf07210 */ /* 0x0a0fe20007f3e0ff */
[--C-:B------:R-:W-:Y:S02]  /*5950*/  IMAD.X R69, R51, 0x1, R188.reuse, P2 ;  /* 0x0000000133457824 */ /* 0x100fe400010e06bc */
[----:B------:R5:W3:Y:S01]  /*5960*/  @!P0 LDG.E.U16 R80, desc[UR6][R58.64] ;  /* 0x000000063a508981 */ /* 0x000ae2000c1e1500 */
[-C--:B0-----:R-:W-:Y:S01]  /*5970*/  IADD3 R238, P2, R164, R187.reuse, RZ ;  /* 0x000000bba4ee7210 */ /* 0x081fe20007f5e0ff */
[--C-:B------:R-:W-:Y:S01]  /*5980*/  IMAD.X R241, R171, 0x1, R188.reuse, P1 ;  /* 0x00000001abf17824 */ /* 0x100fe200008e06bc */
[----:B-1----:R-:W-:Y:S02]  /*5990*/  PRMT R71, RZ, 0x7610, R71 ;  /* 0x00007610ff477816 */ /* 0x002fe40000000047 */
[----:B-----5:R-:W-:Y:S01]  /*59a0*/  IADD3 R58, P1, R176, R187, RZ ;  /* 0x000000bbb03a7210 */ /* 0x020fe20007f3e0ff */
[----:B------:R-:W-:Y:S01]  /*59b0*/  IMAD.X R239, R163, 0x1, R188, P2 ;  /* 0x00000001a3ef7824 */ /* 0x000fe200010e06bc */
[----:B------:R-:W-:-:S02]  /*59c0*/  PRMT R81, RZ, 0x7610, R81 ;  /* 0x00007610ff517816 */ /* 0x000fc40000000051 */
[----:B------:R0:W5:Y:S01]  /*59d0*/  @!P0 LDG.E.U16 R71, desc[UR6][R56.64] ;  /* 0x0000000638478981 */ /* 0x000162000c1e1500 */
[----:B------:R-:W-:Y:S01]  /*59e0*/  PRMT R70, RZ, 0x7610, R70 ;  /* 0x00007610ff467816 */ /* 0x000fe20000000046 */
[----:B------:R-:W-:Y:S01]  /*59f0*/  IMAD.X R59, R175, 0x1, R188, P1 ;  /* 0x00000001af3b7824 */ /* 0x000fe200008e06bc */
[----:B------:R-:W-:Y:S01]  /*5a00*/  PRMT R63, RZ, 0x7610, R63 ;  /* 0x00007610ff3f7816 */ /* 0x000fe2000000003f */
[----:B------:R1:W5:Y:S01]  /*5a10*/  @!P0 LDG.E.U16 R81, desc[UR6][R68.64] ;  /* 0x0000000644518981 */ /* 0x000362000c1e1500 */
[----:B------:R-:W-:-:S03]  /*5a20*/  PRMT R67, RZ, 0x7610, R67 ;  /* 0x00007610ff437816 */ /* 0x000fc60000000043 */
[----:B------:R1:W5:Y:S01]  /*5a30*/  @!P0 LDG.E.U16 R70, desc[UR6][R238.64] ;  /* 0x00000006ee468981 */ /* 0x000362000c1e1500 */
[----:B0-----:R-:W-:-:S03]  /*5a40*/  IADD3 R56, P1, R180, R187, RZ ;  /* 0x000000bbb4387210 */ /* 0x001fc60007f3e0ff */
[----:B------:R0:W5:Y:S01]  /*5a50*/  @!P0 LDG.E.U16 R63, desc[UR6][R242.64] ;  /* 0x00000006f23f8981 */ /* 0x000162000c1e1500 */
[----:B-1----:R-:W-:Y:S01]  /*5a60*/  PRMT R69, RZ, 0x7610, R69 ;  /* 0x00007610ff457816 */ /* 0x002fe20000000045 */
[----:B------:R-:W-:Y:S02]  /*5a70*/  IMAD.X R57, R179, 0x1, R188, P1 ;  /* 0x00000001b3397824 */ /* 0x000fe400008e06bc */
[----:B------:R1:W5:Y:S01]  /*5a80*/  @!P0 LDG.E.U16 R67, desc[UR6][R58.64] ;  /* 0x000000063a438981 */ /* 0x000362000c1e1500 */
[----:B------:R-:W-:-:S03]  /*5a90*/  PRMT R238, RZ, 0x7610, R238 ;  /* 0x00007610ffee7816 */ /* 0x000fc600000000ee */
[----:B------:R-:W5:Y:S04]  /*5aa0*/  @!P0 LDG.E.U16 R69, desc[UR6][R240.64] ;  /* 0x00000006f0458981 */ /* 0x000f68000c1e1500 */
[----:B------:R1:W5:Y:S01]  /*5ab0*/  @!P0 LDG.E.U16 R238, desc[UR6][R56.64] ;  /* 0x0000000638ee8981 */ /* 0x000362000c1e1500 */
[----:B0-----:R-:W-:Y:S02]  /*5ac0*/  IMAD.MOV.U32 R243, RZ, RZ, R183 ;  /* 0x000000fffff37224 */ /* 0x001fe400078e00b7 */
[----:B------:R-:W-:Y:S02]  /*5ad0*/  IMAD.MOV.U32 R183, RZ, RZ, R181 ;  /* 0x000000ffffb77224 */ /* 0x000fe400078e00b5 */
[----:B------:R-:W-:Y:S02]  /*5ae0*/  IMAD.MOV.U32 R181, RZ, RZ, R179 ;  /* 0x000000ffffb57224 */ /* 0x000fe400078e00b3 */
[----:B------:R-:W-:-:S02]  /*5af0*/  IMAD.MOV.U32 R179, RZ, RZ, R177 ;  /* 0x000000ffffb37224 */ /* 0x000fc400078e00b1 */
[----:B-1----:R-:W-:-:S04]  /*5b00*/  IMAD.WIDE R58, R190, 0x2, R180 ;  /* 0x00000002be3a7825 */ /* 0x002fc800078e02b4 */
[----:B------:R-:W-:Y:S02]  /*5b10*/  IMAD.MOV.U32 R177, RZ, RZ, R175 ;  /* 0x000000ffffb17224 */ /* 0x000fe400078e00af */
[----:B------:R-:W-:-:S04]  /*5b20*/  IMAD.WIDE R56, R190, 0x2, R178 ;  /* 0x00000002be387825 */ /* 0x000fc800078e02b2 */
[----:B------:R-:W-:Y:S02]  /*5b30*/  IMAD.MOV.U32 R175, RZ, RZ, R173 ;  /* 0x000000ffffaf7224 */ /* 0x000fe400078e00ad */
[----:B------:R-:W-:Y:S02]  /*5b40*/  IMAD.MOV.U32 R180, RZ, RZ, R58 ;  /* 0x000000ffffb47224 */ /* 0x000fe400078e003a */
        /* <DEDUP_REMOVED lines=9> */
[----:B------:R-:W-:Y:S01]  /*5be0*/  IMAD.WIDE R58, R190, 0x2, R172 ;  /* 0x00000002be3a7825 */ /* 0x000fe200078e02ac */
[----:B------:R-:W-:-:S03]  /*5bf0*/  MOV R174, R56 ;  /* 0x0000003800ae7202 */ /* 0x000fc60000000f00 */
        /* <DEDUP_REMOVED lines=51> */
[----:B------:R-:W-:-:S03]  /*5f30*/  SHF.R.S32.HI R68, RZ, 0x2, R192 ;  /* 0x00000002ff447819 */ /* 0x000fc600000114c0 */
[----:B------:R-:W-:Y:S02]  /*5f40*/  IMAD.MOV.U32 R148, RZ, RZ, R58 ;  /* 0x000000ffff947224 */ /* 0x000fe400078e003a */
[----:B------:R-:W-:Y:S02]  /*5f50*/  IMAD.MOV.U32 R147, RZ, RZ, R59 ;  /* 0x000000ffff937224 */ /* 0x000fe400078e003b */
[----:B------:R-:W-:-:S04]  /*5f60*/  IMAD.WIDE R58, R190, 0x2, R144 ;  /* 0x00000002be3a7825 */ /* 0x000fc800078e0290 */
[----:B------:R-:W-:Y:S02]  /*5f70*/  IMAD.MOV.U32 R143, RZ, RZ, R141 ;  /* 0x000000ffff8f7224 */ /* 0x000fe400078e008d */
[----:B------:R-:W-:Y:S02]  /*5f80*/  IMAD.MOV.U32 R146, RZ, RZ, R56 ;  /* 0x000000ffff927224 */ /* 0x000fe400078e0038 */
[----:B------:R-:W-:Y:S01]  /*5f90*/  IMAD.MOV.U32 R145, RZ, RZ, R57 ;  /* 0x000000ffff917224 */ /* 0x000fe200078e0039 */
[----:B------:R-:W-:Y:S01]  /*5fa0*/  MOV R144, R58 ;  /* 0x0000003a00907202 */ /* 0x000fe20000000f00 */
[----:B------:R-:W-:Y:S01]  /*5fb0*/  IMAD.WIDE R56, R190, 0x2, R142 ;  /* 0x00000002be387825 */ /* 0x000fe200078e028e */
[----:B------:R-:W-:-:S03]  /*5fc0*/  SGXT R58, R68, 0x1 ;  /* 0x00000001443a781a */ /* 0x000fc60000000200 */
[----:B------:R-:W-:Y:S02]  /*5fd0*/  IMAD.MOV.U32 R142, RZ, RZ, R56 ;  /* 0x000000ffff8e7224 */ /* 0x000fe400078e0038 */
[----:B------:R-:W-:Y:S01]  /*5fe0*/  IMAD.MOV.U32 R141, RZ, RZ, R57 ;  /* 0x000000ffff8d7224 */ /* 0x000fe200078e0039 */
[----:B------:R-:W-:Y:S01]  /*5ff0*/  LOP3.LUT R57, R58, 0x90, RZ, 0xc0, !PT ;  /* 0x000000903a397812 */ /* 0x000fe200078ec0ff */
[----:B------:R-:W-:Y:S02]  /*6000*/  IMAD.SHL.U32 R56, R192, 0x20, RZ ;  /* 0x00000020c0387824 */ /* 0x000fe400078e00ff */
[----:B------:R-:W-:-:S03]  /*6010*/  IMAD.WIDE R240, R190, 0x2, R182 ;  /* 0x00000002bef07825 */ /* 0x000fc600078e02b6 */
[----:B------:R-:W-:Y:S02]  /*6020*/  LOP3.LUT R68, R57, 0x60, R56, 0xf8, !PT ;  /* 0x0000006039447812 */ /* 0x000fe400078ef838 */
[----:B------:R-:W-:Y:S02]  /*6030*/  LOP3.LUT R58, R56, 0x1c00, RZ, 0xc0, !PT ;  /* 0x00001c00383a7812 */ /* 0x000fe400078ec0ff */
[C---:B------:R-:W-:Y:S02]  /*6040*/  LOP3.LUT R57, R192.reuse, 0x7, RZ, 0xc0, !PT ;  /* 0x00000007c0397812 */ /* 0x040fe400078ec0ff */
[C---:B------:R-:W-:Y:S01]  /*6050*/  LOP3.LUT R56, R192.reuse, 0xc0, RZ, 0xc0, !PT ;  /* 0x000000c0c0387812 */ /* 0x040fe200078ec0ff */
[----:B------:R-:W-:Y:S02]  /*6060*/  IMAD.MOV.U32 R182, RZ, RZ, R240 ;  /* 0x000000ffffb67224 */ /* 0x000fe400078e00f0 */
[C---:B------:R-:W-:Y:S01]  /*6070*/  IMAD R195, R57.reuse, 0x80, R58 ;  /* 0x0000008039c37824 */ /* 0x040fe200078e023a */
[----:B------:R-:W-:Y:S01]  /*6080*/  SHF.R.U32.HI R58, RZ, 0x2, R56 ;  /* 0x00000002ff3a7819 */ /* 0x000fe20000011638 */
[----:B------:R-:W-:Y:S01]  /*6090*/  IMAD.SHL.U32 R240, R57, 0x10, RZ ;  /* 0x0000001039f07824 */ /* 0x000fe200078e00ff */
[----:B------:R-:W-:Y:S01]  /*60a0*/  SHF.R.S32.HI R56, RZ, 0x6, R192 ;  /* 0x00000006ff387819 */ /* 0x000fe200000114c0 */
[----:B------:R-:W-:-:S02]  /*60b0*/  IMAD.SHL.U32 R57, R192, 0x2, RZ ;  /* 0x00000002c0397824 */ /* 0x000fc400078e00ff */
[----:B------:R-:W-:Y:S01]  /*60c0*/  IMAD.MOV.U32 R143, RZ, RZ, R59 ;  /* 0x000000ffff8f7224 */ /* 0x000fe200078e003b */
[----:B------:R-:W-:Y:S02]  /*60d0*/  SGXT R56, R56, 0x1 ;  /* 0x000000013838781a */ /* 0x000fe40000000200 */
[--C-:B------:R-:W-:Y:S02]  /*60e0*/  LOP3.LUT R59, R58, 0x1fe, R57.reuse, 0x78, !PT ;  /* 0x000001fe3a3b7812 */ /* 0x100fe400078e7839 */
[--C-:B------:R-:W-:Y:S02]  /*60f0*/  LOP3.LUT R240, R240, 0x30, R57.reuse, 0x78, !PT ;  /* 0x00000030f0f07812 */ /* 0x100fe400078e7839 */
[----:B------:R-:W-:Y:S02]  /*6100*/  LOP3.LUT R58, R68, 0x10, R57, 0x78, !PT ;  /* 0x00000010443a7812 */ /* 0x000fe400078e7839 */
[----:B------:R-:W-:Y:S01]  /*6110*/  LOP3.LUT R57, R56, 0x90, RZ, 0xc0, !PT ;  /* 0x0000009038397812 */ /* 0x000fe200078ec0ff */
[----:B------:R-:W-:-:S05]  /*6120*/  IMAD.SHL.U32 R56, R192, 0x2, RZ ;  /* 0x00000002c0387824 */ /* 0x000fca00078e00ff */
[----:B------:R-:W-:-:S05]  /*6130*/  LOP3.LUT R56, R57, 0x17e, R56, 0x78, !PT ;  /* 0x0000017e39387812 */ /* 0x000fca00078e7838 */
[----:B------:R0:W-:Y:S01]  /*6140*/  STS.U16 [R56+UR4+0x8600], R62 ;  /* 0x0086003e38007988 */ /* 0x0001e20008000404 */
[----:B------:R-:W-:-:S03]  /*6150*/  IMAD.SHL.U32 R57, R192, 0x10, RZ ;  /* 0x00000010c0397824 */ /* 0x000fc600078e00ff */
[----:B------:R-:W-:Y:S01]  /*6160*/  STS.U16 [R56+UR4+0x8000], R65 ;  /* 0x0080004138007988 */ /* 0x000fe20008000404 */
[----:B0-----:R-:W-:-:S03]  /*6170*/  LOP3.LUT R62, R59, 0x40, RZ, 0x3c, !PT ;  /* 0x000000403b3e7812 */ /* 0x001fc600078e3cff */
[----:B------:R-:W-:Y:S04]  /*6180*/  STS.U16 [R56+UR4+0x8200], R64 ;  /* 0x0082004038007988 */ /* 0x000fe80008000404 */
[----:B------:R0:W-:Y:S04]  /*6190*/  STS.U16 [R56+UR4+0x8400], R209 ;  /* 0x008400d138007988 */ /* 0x0001e80008000404 */
[----:B----4-:R-:W-:Y:S04]  /*61a0*/  STS.U16 [R59+UR4+0x3400], R60 ;  /* 0x0034003c3b007988 */ /* 0x010fe80008000404 */
[----:B------:R1:W-:Y:S04]  /*61b0*/  STS.U16 [R59+UR4+0x3800], R61 ;  /* 0x0038003d3b007988 */ /* 0x0003e80008000404 */
[----:B------:R-:W-:Y:S04]  /*61c0*/  STS.U16 [R59+UR4+0x3c00], R237 ;  /* 0x003c00ed3b007988 */ /* 0x000fe80008000404 */
        /* <DEDUP_REMOVED lines=10> */
[----:B------:R-:W-:Y:S04]  /*6270*/  STS.U16 [R59+UR4], R226 ;  /* 0x000000e23b007988 */ /* 0x000fe80008000404 */
        /* <DEDUP_REMOVED lines=11> */
[----:B--2---:R-:W-:Y:S04]  /*6330*/  STS.U16 [R59+UR4+0x3000], R214 ;  /* 0x003000d63b007988 */ /* 0x004fe80008000404 */
[----:B------:R-:W-:Y:S04]  /*6340*/  STS.U16 [R59+UR4+0x6800], R213 ;  /* 0x006800d53b007988 */ /* 0x000fe80008000404 */
[----:B------:R-:W-:Y:S04]  /*6350*/  STS.U16 [R59+UR4+0x6c00], R212 ;  /* 0x006c00d43b007988 */ /* 0x000fe80008000404 */
[----:B------:R-:W-:Y:S04]  /*6360*/  STS.U16 [R59+UR4+0x7000], R66 ;  /* 0x007000423b007988 */ /* 0x000fe80008000404 */
[----:B------:R-:W-:Y:S04]  /*6370*/  STS.U16 [R59+UR4+0x7400], R211 ;  /* 0x007400d33b007988 */ /* 0x000fe80008000404 */
[----:B------:R-:W-:Y:S04]  /*6380*/  STS.U16 [R59+UR4+0x7800], R210 ;  /* 0x007800d23b007988 */ /* 0x000fe80008000404 */
        /* <DEDUP_REMOVED lines=16> */
[----:B---3--:R-:W-:Y:S04]  /*6490*/  STS.U16 [R62+UR4+0x600], R90 ;  /* 0x0006005a3e007988 */ /* 0x008fe80008000404 */
        /* <DEDUP_REMOVED lines=8> */
[----:B-----5:R-:W-:Y:S04]  /*6520*/  STS.U16 [R62+UR4+0x2a00], R81 ;  /* 0x002a00513e007988 */ /* 0x020fe80008000404 */
[----:B------:R-:W-:Y:S04]  /*6530*/  STS.U16 [R62+UR4+0x2e00], R80 ;  /* 0x002e00503e007988 */ /* 0x000fe80008000404 */
[----:B------:R-:W-:Y:S04]  /*6540*/  STS.U16 [R62+UR4+0x3200], R71 ;  /* 0x003200473e007988 */ /* 0x000fe80008000404 */
[----:B------:R-:W-:Y:S04]  /*6550*/  STS.U16 [R62+UR4+0x6a00], R70 ;  /* 0x006a00463e007988 */ /* 0x000fe80008000404 */
[----:B------:R-:W-:Y:S04]  /*6560*/  STS.U16 [R62+UR4+0x6e00], R63 ;  /* 0x006e003f3e007988 */ /* 0x000fe80008000404 */
[----:B------:R-:W-:Y:S04]  /*6570*/  STS.U16 [R62+UR4+0x7200], R69 ;  /* 0x007200453e007988 */ /* 0x000fe80008000404 */
[----:B------:R-:W-:Y:S04]  /*6580*/  STS.U16 [R62+UR4+0x7600], R67 ;  /* 0x007600433e007988 */ /* 0x000fe80008000404 */
[----:B------:R3:W-:Y:S01]  /*6590*/  STS.U16 [R62+UR4+0x7a00], R238 ;  /* 0x007a00ee3e007988 */ /* 0x0007e20008000404 */
[----:B------:R-:W-:Y:S01]  /*65a0*/  LOP3.LUT R57, R57, 0x100, RZ, 0xc0, !PT ;  /* 0x0000010039397812 */ /* 0x000fe200078ec0ff */
[----:B------:R-:W-:Y:S01]  /*65b0*/  IMAD.IADD R68, R195, 0x1, R240 ;  /* 0x00000001c3447824 */ /* 0x000fe200078e02f0 */
[----:B------:R-:W-:Y:S02]  /*65c0*/  BAR.SYNC.DEFER_BLOCKING 0x0 ;  /* 0x0000000000007b1d */ /* 0x000fe40000010000 */
[----:B------:R-:W-:Y:S01]  /*65d0*/  IADD3 R195, R58, UR4, R57 ;  /* 0x000000043ac37c10 */ /* 0x000fe2000fffe039 */
[----:B0-----:R-:W-:-:S02]  /*65e0*/  IMAD.MOV.U32 R56, RZ, RZ, R140 ;  /* 0x000000ffff387224 */ /* 0x001fc400078e008c */
[----:B------:R-:W-:Y:S02]  /*65f0*/  IMAD.MOV.U32 R57, RZ, RZ, R139 ;  /* 0x000000ffff397224 */ /* 0x000fe400078e008b */
[----:B-1----:R-:W-:Y:S02]  /*6600*/  IMAD.MOV.U32 R61, RZ, RZ, R137 ;  /* 0x000000ffff3d7224 */ /* 0x002fe400078e0089 */
[----:B------:R-:W-:-:S04]  /*6610*/  IMAD.WIDE R56, R190, 0x2, R56 ;  /* 0x00000002be387825 */ /* 0x000fc800078e0238 */
[----:B------:R-:W-:Y:S02]  /*6620*/  IMAD.MOV.U32 R137, RZ, RZ, R135 ;  /* 0x000000ffff897224 */ /* 0x000fe400078e0087 */
[----:B------:R-:W-:Y:S02]  /*6630*/  IMAD.MOV.U32 R135, RZ, RZ, R133 ;  /* 0x000000ffff877224 */ /* 0x000fe400078e0085 */
[----:B------:R-:W-:Y:S02]  /*6640*/  IMAD.MOV.U32 R64, RZ, RZ, R132 ;  /* 0x000000ffff407224 */ /* 0x000fe400078e0084 */
[----:B------:R-:W-:Y:S02]  /*6650*/  IMAD.MOV.U32 R65, RZ, RZ, R131 ;  /* 0x000000ffff417224 */ /* 0x000fe400078e0083 */
[----:B------:R-:W-:Y:S02]  /*6660*/  IMAD.MOV.U32 R140, RZ, RZ, R56 ;  /* 0x000000ffff8c7224 */ /* 0x000fe400078e0038 */
[----:B------:R-:W-:-:S02]  /*6670*/  IMAD.MOV.U32 R139, RZ, RZ, R57 ;  /* 0x000000ffff8b7224 */ /* 0x000fc400078e0039 */
[C---:B--2---:R-:W-:Y:S01]  /*6680*/  IMAD.WIDE R58, R190.reuse, 0x2, R136 ;  /* 0x00000002be3a7825 */ /* 0x044fe200078e0288 */
[----:B------:R-:W-:Y:S01]  /*6690*/  MOV R60, R138 ;  /* 0x0000008a003c7202 */ /* 0x000fe20000000f00 */
[----:B------:R-:W-:Y:S02]  /*66a0*/  LDSM.16.MT88.4 R84, [R195+0x8000] ;  /* 0x00800000c354783b */ /* 0x000fe40000004200 */
[C---:B------:R-:W-:Y:S02]  /*66b0*/  IMAD.WIDE R56, R190.reuse, 0x2, R134 ;  /* 0x00000002be387825 */ /* 0x040fe400078e0286 */
[----:B------:R-:W-:Y:S02]  /*66c0*/  LDSM.16.M88.4 R96, [R68+UR4] ;  /* 0x000000044460783b */ /* 0x000fe40008000200 */
[----:B------:R-:W-:Y:S02]  /*66d0*/  IMAD.WIDE R64, R190, 0x2, R64 ;  /* 0x00000002be407825 */ /* 0x000fe400078e0240 */
[----:B------:R-:W-:Y:S02]  /*66e0*/  LDSM.16.MT88.4 R88, [R195+0x8200] ;  /* 0x00820000c358783b */ /* 0x000fe40000004200 */
[----:B------:R-:W-:-:S02]  /*66f0*/  IMAD.MOV.U32 R131, RZ, RZ, R129 ;  /* 0x000000ffff837224 */ /* 0x000fc400078e0081 */
[----:B------:R-:W-:Y:S02]  /*6700*/  IMAD.MOV.U32 R136, RZ, RZ, R58 ;  /* 0x000000ffff887224 */ /* 0x000fe400078e003a */
[----:B---3--:R-:W-:Y:S01]  /*6710*/  IMAD.WIDE R62, R190, 0x2, R130 ;  /* 0x00000002be3e7825 */ /* 0x008fe200078e0282 */
[----:B------:R-:W-:-:S03]  /*6720*/  MOV R131, R65 ;  /* 0x0000004100837202 */ /* 0x000fc60000000f00 */
[----:B------:R-:W-:Y:S02]  /*6730*/  IMAD.MOV.U32 R135, RZ, RZ, R59 ;  /* 0x000000ffff877224 */ /* 0x000fe400078e003b */
[----:B------:R-:W-:Y:S02]  /*6740*/  IMAD.MOV.U32 R134, RZ, RZ, R56 ;  /* 0x000000ffff867224 */ /* 0x000fe400078e0038 */
[----:B------:R-:W-:Y:S02]  /*6750*/  IMAD.MOV.U32 R133, RZ, RZ, R57 ;  /* 0x000000ffff857224 */ /* 0x000fe400078e0039 */
[----:B------:R-:W-:Y:S01]  /*6760*/  IMAD.MOV.U32 R132, RZ, RZ, R64 ;  /* 0x000000ffff847224 */ /* 0x000fe200078e0040 */
[----:B------:R-:W0:Y:S01]  /*6770*/  LDSM.16.M88.4 R56, [R68+UR4+0x2000] ;  /* 0x002000044438783b */ /* 0x000e220008000200 */
[----:B------:R-:W-:-:S03]  /*6780*/  IMAD.WIDE R60, R190, 0x2, R60 ;  /* 0x00000002be3c7825 */ /* 0x000fc600078e023c */
[----:B------:R-:W1:Y:S01]  /*6790*/  LDSM.16.M88.4 R64, [R68+UR4+0x4000] ;  /* 0x004000044440783b */ /* 0x000e620008000200 */
[----:B------:R-:W-:Y:S02]  /*67a0*/  IMAD.MOV.U32 R129, RZ, RZ, R127 ;  /* 0x000000ffff817224 */ /* 0x000fe400078e007f */
[----:B------:R-:W-:Y:S02]  /*67b0*/  IMAD.MOV.U32 R138, RZ, RZ, R60 ;  /* 0x000000ffff8a7224 */ /* 0x000fe400078e003c */
[----:B------:R-:W-:Y:S02]  /*67c0*/  IMAD.MOV.U32 R137, RZ, RZ, R61 ;  /* 0x000000ffff897224 */ /* 0x000fe400078e003d */
[----:B------:R-:W-:Y:S02]  /*67d0*/  IMAD.MOV.U32 R71, RZ, RZ, R125 ;  /* 0x000000ffff477224 */ /* 0x000fe400078e007d */
[----:B------:R-:W-:-:S04]  /*67e0*/  IMAD.WIDE R60, R190, 0x2, R128 ;  /* 0x00000002be3c7825 */ /* 0x000fc800078e0280 */
[----:B------:R-:W-:Y:S02]  /*67f0*/  IMAD.MOV.U32 R125, RZ, RZ, R123 ;  /* 0x000000ffff7d7224 */ /* 0x000fe400078e007b */
[----:B------:R-:W-:Y:S02]  /*6800*/  IMAD.MOV.U32 R123, RZ, RZ, R121 ;  /* 0x000000ffff7b7224 */ /* 0x000fe400078e0079 */
[----:B------:R-:W-:Y:S02]  /*6810*/  IMAD.MOV.U32 R130, RZ, RZ, R62 ;  /* 0x000000ffff827224 */ /* 0x000fe400078e003e */
[----:B------:R-:W-:Y:S02]  /*6820*/  IMAD.MOV.U32 R129, RZ, RZ, R63 ;  /* 0x000000ffff817224 */ /* 0x000fe400078e003f */
[----:B------:R-:W-:Y:S02]  /*6830*/  IMAD.MOV.U32 R128, RZ, RZ, R60 ;  /* 0x000000ffff807224 */ /* 0x000fe400078e003c */
[----:B------:R-:W-:-:S02]  /*6840*/  IMAD.MOV.U32 R127, RZ, RZ, R61 ;  /* 0x000000ffff7f7224 */ /* 0x000fc400078e003d */
[----:B------:R-:W-:-:S04]  /*6850*/  IMAD.WIDE R62, R190, 0x2, R124 ;  /* 0x00000002be3e7825 */ /* 0x000fc800078e027c */
[----:B------:R-:W-:-:S04]  /*6860*/  IMAD.WIDE R60, R190, 0x2, R122 ;  /* 0x00000002be3c7825 */ /* 0x000fc800078e027a */
[----:B------:R-:W-:Y:S02]  /*6870*/  IMAD.MOV.U32 R124, RZ, RZ, R62 ;  /* 0x000000ffff7c7224 */ /* 0x000fe400078e003e */
[----:B------:R-:W-:Y:S02]  /*6880*/  IMAD.MOV.U32 R123, RZ, RZ, R63 ;  /* 0x000000ffff7b7224 */ /* 0x000fe400078e003f */
[----:B------:R-:W-:Y:S02]  /*6890*/  IMAD.MOV.U32 R122, RZ, RZ, R60 ;  /* 0x000000ffff7a7224 */ /* 0x000fe400078e003c */
[----:B------:R-:W-:Y:S02]  /*68a0*/  IMAD.MOV.U32 R121, RZ, RZ, R61 ;  /* 0x000000ffff797224 */ /* 0x000fe400078e003d */
[----:B------:R-:W-:Y:S01]  /*68b0*/  IMAD.MOV.U32 R70, RZ, RZ, R126 ;  /* 0x000000ffff467224 */ /* 0x000fe200078e007e */
[----:B------:R-:W2:Y:S03]  /*68c0*/  LDSM.16.M88.4 R60, [R68+UR4+0x6000] ;  /* 0x00600004443c783b */ /* 0x000ea60008000200 */
[----:B------:R-:W-:-:S04]  /*68d0*/  IMAD.WIDE R70, R190, 0x2, R70 ;  /* 0x00000002be467825 */ /* 0x000fc800078e0246 */
[----:B------:R-:W-:Y:S01]  /*68e0*/  IMAD.MOV.U32 R126, RZ, RZ, R70 ;  /* 0x000000ffff7e7224 */ /* 0x000fe200078e0046 */
[----:B------:R-:W-:Y:S01]  /*68f0*/  MOV R70, R120 ;  /* 0x0000007800467202 */ /* 0x000fe20000000f00 */
[----:B------:R-:W-:Y:S02]  /*6900*/  IMAD.MOV.U32 R125, RZ, RZ, R71 ;  /* 0x000000ffff7d7224 */ /* 0x000fe400078e0047 */
[----:B------:R-:W-:Y:S02]  /*6910*/  IMAD.MOV.U32 R71, RZ, RZ, R119 ;  /* 0x000000ffff477224 */ /* 0x000fe400078e0077 */
[----:B------:R-:W-:Y:S02]  /*6920*/  IMAD.MOV.U32 R80, RZ, RZ, R118 ;  /* 0x000000ffff507224 */ /* 0x000fe400078e0076 */
[----:B------:R-:W-:Y:S02]  /*6930*/  IMAD.MOV.U32 R81, RZ, RZ, R117 ;  /* 0x000000ffff517224 */ /* 0x000fe400078e0075 */
[----:B------:R-:W-:-:S04]  /*6940*/  IMAD.WIDE R118, R190, 0x2, R70 ;  /* 0x00000002be767825 */ /* 0x000fc800078e0246 */
[----:B------:R-:W-:Y:S02]  /*6950*/  IMAD.MOV.U32 R70, RZ, RZ, R116 ;  /* 0x000000ffff467224 */ /* 0x000fe400078e0074 */
[----:B------:R-:W-:-:S04]  /*6960*/  IMAD.WIDE R116, R190, 0x2, R80 ;  /* 0x00000002be747825 */ /* 0x000fc800078e0250 */
[----:B------:R-:W-:Y:S02]  /*6970*/  IMAD.MOV.U32 R81, RZ, RZ, R113 ;  /* 0x000000ffff517224 */ /* 0x000fe400078e0071 */
[----:B------:R-:W-:Y:S02]  /*6980*/  IMAD.MOV.U32 R113, RZ, RZ, R111 ;  /* 0x000000ffff717224 */ /* 0x000fe400078e006f */
[----:B------:R-:W-:Y:S01]  /*6990*/  IMAD.MOV.U32 R111, RZ, RZ, R109 ;  /* 0x000000ffff6f7224 */ /* 0x000fe200078e006d */
[C---:B0-----:R-:W-:Y:S06]  /*69a0*/  HMMA.16816.F32 R76, R84.reuse, R56, R76 ;  /* 0x00000038544c723c */ /* 0x041fec000000184c */
[----:B-1----:R-:W-:Y:S01]  /*69b0*/  HMMA.16816.F32 R92, R84, R64, R92 ;  /* 0x00000040545c723c */ /* 0x002fe2000000185c */
[----:B------:R-:W-:-:S05]  /*69c0*/  IMAD.WIDE R56, R190, 0x2, R110 ;  /* 0x00000002be387825 */ /* 0x000fca00078e026e */
[----:B------:R-:W-:Y:S01]  /*69d0*/  HMMA.16816.F32 R100, R84, R96, R100 ;  /* 0x000000605464723c */ /* 0x000fe20000001864 */
        /* <DEDUP_REMOVED lines=15> */
[----:B------:R-:W-:Y:S02]  /*6ad0*/  IMAD.MOV.U32 R115, RZ, RZ, R71 ;  /* 0x000000ffff737224 */ /* 0x000fe400078e0047 */
[----:B------:R-:W-:Y:S01]  /*6ae0*/  IMAD.WIDE R56, R190, 0x2, R56 ;  /* 0x00000002be387825 */ /* 0x000fe200078e0238 */
[----:B------:R-:W-:-:S03]  /*6af0*/  LOP3.LUT R198, R68, 0x40, RZ, 0x3c, !PT ;  /* 0x0000004044c67812 */ /* 0x000fc600078e3cff */
[----:B------:R-:W-:Y:S02]  /*6b00*/  IMAD.MOV.U32 R55, RZ, RZ, R53 ;  /* 0x000000ffff377224 */ /* 0x000fe400078e0035 */
[C---:B------:R-:W-:Y:S01]  /*6b10*/  IMAD.WIDE R80, R190.reuse, 0x2, R80 ;  /* 0x00000002be507825 */ /* 0x040fe200078e0250 */
[----:B--2---:R-:W-:Y:S03]  /*6b20*/  HMMA.16816.F32 R72, R84, R60, R72 ;  /* 0x0000003c5448723c */ /* 0x004fe60000001848 */
[----:B------:R-:W-:Y:S01]  /*6b30*/  IMAD.WIDE R70, R190, 0x2, R112 ;  /* 0x00000002be467825 */ /* 0x000fe200078e0270 */
[----:B------:R-:W-:Y:S01]  /*6b40*/  MOV R104, R56 ;  /* 0x0000003800687202 */ /* 0x000fe20000000f00 */
[----:B------:R-:W-:Y:S02]  /*6b50*/  LDSM.16.M88.4 R84, [R198+UR4+0x2000] ;  /* 0x00200004c654783b */ /* 0x000fe40008000200 */
[----:B------:R-:W-:-:S02]  /*6b60*/  IMAD.MOV.U32 R53, RZ, RZ, R51 ;  /* 0x000000ffff357224 */ /* 0x000fc400078e0033 */
[----:B------:R-:W-:Y:S01]  /*6b70*/  IMAD.WIDE R60, R190, 0x2, R54 ;  /* 0x00000002be3c7825 */ /* 0x000fe200078e0236 */
[----:B------:R-:W-:-:S03]  /*6b80*/  MOV R113, R81 ;  /* 0x0000005100717202 */ /* 0x000fc60000000f00 */
[----:B------:R-:W-:Y:S02]  /*6b90*/  IMAD.MOV.U32 R55, RZ, RZ, R57 ;  /* 0x000000ffff377224 */ /* 0x000fe400078e0039 */
[----:B------:R-:W-:Y:S02]  /*6ba0*/  IMAD.MOV.U32 R114, RZ, RZ, R80 ;  /* 0x000000ffff727224 */ /* 0x000fe400078e0050 */
[----:B------:R-:W-:Y:S01]  /*6bb0*/  IMAD.MOV.U32 R112, RZ, RZ, R70 ;  /* 0x000000ffff707224 */ /* 0x000fe200078e0046 */
[----:B------:R-:W-:Y:S01]  /*6bc0*/  LDSM.16.MT88.4 R80, [R195+0x8400] ;  /* 0x00840000c350783b */ /* 0x000fe20000004200 */
[----:B------:R-:W-:Y:S02]  /*6bd0*/  IMAD.MOV.U32 R111, RZ, RZ, R71 ;  /* 0x000000ffff6f7224 */ /* 0x000fe400078e0047 */
[----:B------:R-:W-:Y:S01]  /*6be0*/  IMAD.WIDE R56, R190, 0x2, R52 ;  /* 0x00000002be387825 */ /* 0x000fe200078e0234 */
[----:B------:R-:W0:Y:S01]  /*6bf0*/  LDSM.16.M88.4 R68, [R198+UR4] ;  /* 0x00000004c644783b */ /* 0x000e220008000200 */
[----:B------:R-:W-:Y:S02]  /*6c00*/  HMMA.16816.F32 R100, R88, R98, R100 ;  /* 0x000000625864723c */ /* 0x000fe40000001864 */
[----:B------:R-:W-:Y:S01]  /*6c10*/  IMAD.MOV.U32 R64, RZ, RZ, R108 ;  /* 0x000000ffff407224 */ /* 0x000fe200078e006c */
[----:B------:R-:W1:Y:S01]  /*6c20*/  LDSM.16.M88.4 R96, [R198+UR4+0x4000] ;  /* 0x00400004c660783b */ /* 0x000e620008000200 */
[----:B------:R-:W-:-:S02]  /*6c30*/  IMAD.MOV.U32 R52, RZ, RZ, R56 ;  /* 0x000000ffff347224 */ /* 0x000fc400078e0038 */
[----:B------:R-:W-:Y:S01]  /*6c40*/  HMMA.16816.F32 R76, R88, R58, R76 ;  /* 0x0000003a584c723c */ /* 0x000fe2000000184c */
[----:B------:R-:W-:Y:S02]  /*6c50*/  IMAD.MOV.U32 R51, RZ, RZ, R57 ;  /* 0x000000ffff337224 */ /* 0x000fe400078e0039 */
[----:B------:R-:W2:Y:S01]  /*6c60*/  LDSM.16.M88.4 R56, [R198+UR4+0x6000] ;  /* 0x00600004c638783b */ /* 0x000ea20008000200 */
[----:B------:R-:W-:-:S04]  /*6c70*/  IMAD.WIDE R64, R190, 0x2, R64 ;  /* 0x00000002be407825 */ /* 0x000fc800078e0240 */
[----:B------:R-:W-:Y:S02]  /*6c80*/  IMAD.MOV.U32 R107, RZ, RZ, R65 ;  /* 0x000000ffff6b7224 */ /* 0x000fe400078e0041 */
[----:B------:R-:W-:Y:S02]  /*6c90*/  IMAD.MOV.U32 R65, RZ, RZ, R49 ;  /* 0x000000ffff417224 */ /* 0x000fe400078e0031 */
[----:B------:R-:W-:Y:S02]  /*6ca0*/  IMAD.MOV.U32 R49, RZ, RZ, R47 ;  /* 0x000000ffff317224 */ /* 0x000fe400078e002f */
[----:B------:R-:W-:Y:S02]  /*6cb0*/  IMAD.MOV.U32 R54, RZ, RZ, R60 ;  /* 0x000000ffff367224 */ /* 0x000fe400078e003c */
[----:B------:R-:W-:Y:S02]  /*6cc0*/  IMAD.MOV.U32 R53, RZ, RZ, R61 ;  /* 0x000000ffff357224 */ /* 0x000fe400078e003d */
[----:B------:R-:W-:Y:S01]  /*6cd0*/  IMAD.WIDE R60, R190, 0x2, R48 ;  /* 0x00000002be3c7825 */ /* 0x000fe200078e0230 */
[----:B------:R-:W-:Y:S03]  /*6ce0*/  HMMA.16816.F32 R92, R88, R66, R92 ;  /* 0x00000042585c723c */ /* 0x000fe6000000185c */
[----:B------:R-:W-:-:S02]  /*6cf0*/  IMAD.MOV.U32 R48, RZ, RZ, R60 ;  /* 0x000000ffff307224 */ /* 0x000fc400078e003c */
[----:B------:R-:W-:Y:S02]  /*6d00*/  IMAD.MOV.U32 R47, RZ, RZ, R61 ;  /* 0x000000ffff2f7224 */ /* 0x000fe400078e003d */
[----:B------:R-:W-:Y:S01]  /*6d10*/  IMAD.MOV.U32 R108, RZ, RZ, R64 ;  /* 0x000000ffff6c7224 */ /* 0x000fe200078e0040 */
[----:B------:R-:W-:Y:S01]  /*6d20*/  HMMA.16816.F32 R60, R88, R62, R72 ;  /* 0x0000003e583c723c */ /* 0x000fe20000001848 */
[----:B------:R-:W-:Y:S01]  /*6d30*/  IMAD.MOV.U32 R64, RZ, RZ, R50 ;  /* 0x000000ffff407224 */ /* 0x000fe200078e0032 */
[----:B------:R-:W3:Y:S03]  /*6d40*/  LDSM.16.MT88.4 R72, [R195+0x8600] ;  /* 0x00860000c348783b */ /* 0x000ee60000004200 */
[----:B------:R-:W-:-:S04]  /*6d50*/  IMAD.WIDE R64, R190, 0x2, R64 ;  /* 0x00000002be407825 */ /* 0x000fc800078e0240 */
[----:B------:R-:W-:Y:S01]  /*6d60*/  IMAD.MOV.U32 R49, RZ, RZ, R65 ;  /* 0x000000ffff317224 */ /* 0x000fe200078e0041 */
[----:B------:R-:W-:Y:S01]  /*6d70*/  MOV R65, R45 ;  /* 0x0000002d00417202 */ /* 0x000fe20000000f00 */
[----:B------:R-:W-:Y:S02]  /*6d80*/  IMAD.MOV.U32 R50, RZ, RZ, R64 ;  /* 0x000000ffff327224 */ /* 0x000fe400078e0040 */
[----:B------:R-:W-:Y:S02]  /*6d90*/  IMAD.MOV.U32 R64, RZ, RZ, R46 ;  /* 0x000000ffff407224 */ /* 0x000fe400078e002e */
[----:B------:R-:W-:Y:S02]  /*6da0*/  IMAD.MOV.U32 R45, RZ, RZ, R43 ;  /* 0x000000ffff2d7224 */ /* 0x000fe400078e002b */
[----:B------:R-:W-:-:S04]  /*6db0*/  IMAD.WIDE R64, R190, 0x2, R64 ;  /* 0x00000002be407825 */ /* 0x000fc800078e0240 */
[----:B------:R-:W-:Y:S02]  /*6dc0*/  IMAD.MOV.U32 R43, RZ, RZ, R41 ;  /* 0x000000ffff2b7224 */ /* 0x000fe400078e0029 */
[----:B------:R-:W-:Y:S02]  /*6dd0*/  IMAD.MOV.U32 R41, RZ, RZ, R39 ;  /* 0x000000ffff297224 */ /* 0x000fe400078e0027 */
[----:B------:R-:W-:Y:S01]  /*6de0*/  IMAD.WIDE R66, R190, 0x2, R44 ;  /* 0x00000002be427825 */ /* 0x000fe200078e022c */
[----:B0-----:R-:W-:Y:S03]  /*6df0*/  HMMA.16816.F32 R100, R80, R68, R100 ;  /* 0x000000445064723c */ /* 0x001fe60000001864 */
[----:B------:R-:W-:Y:S02]  /*6e00*/  IMAD.MOV.U32 R39, RZ, RZ, R37 ;  /* 0x000000ffff277224 */ /* 0x000fe400078e0025 */
[----:B------:R-:W-:-:S02]  /*6e10*/  IMAD.MOV.U32 R46, RZ, RZ, R64 ;  /* 0x000000ffff2e7224 */ /* 0x000fc400078e0040 */
[----:B------:R-:W-:Y:S02]  /*6e20*/  IMAD.MOV.U32 R45, RZ, RZ, R65 ;  /* 0x000000ffff2d7224 */ /* 0x000fe400078e0041 */
[C---:B------:R-:W-:Y:S01]  /*6e30*/  IMAD.WIDE R68, R190.reuse, 0x2, R42 ;  /* 0x00000002be447825 */ /* 0x040fe200078e022a */
[----:B------:R-:W-:Y:S03]  /*6e40*/  HMMA.16816.F32 R76, R80, R84, R76 ;  /* 0x00000054504c723c */ /* 0x000fe6000000184c */
[----:B------:R-:W-:-:S04]  /*6e50*/  IMAD.WIDE R64, R190, 0x2, R40 ;  /* 0x00000002be407825 */ /* 0x000fc800078e0228 */
[----:B------:R-:W-:Y:S02]  /*6e60*/  IMAD.MOV.U32 R44, RZ, RZ, R66 ;  /* 0x000000ffff2c7224 */ /* 0x000fe400078e0042 */
[----:B------:R-:W-:Y:S02]  /*6e70*/  IMAD.MOV.U32 R43, RZ, RZ, R67 ;  /* 0x000000ffff2b7224 */ /* 0x000fe400078e0043 */
[----:B------:R-:W-:Y:S01]  /*6e80*/  IMAD.MOV.U32 R37, RZ, RZ, R35 ;  /* 0x000000ffff257224 */ /* 0x000fe200078e0023 */
[----:B-1----:R-:W-:Y:S01]  /*6e90*/  HMMA.16816.F32 R92, R80, R96, R92 ;  /* 0x00000060505c723c */ /* 0x002fe2000000185c */
[----:B------:R-:W-:-:S04]  /*6ea0*/  IMAD.WIDE R66, R190, 0x2, R38 ;  /* 0x00000002be427825 */ /* 0x000fc800078e0226 */
[----:B------:R-:W-:Y:S01]  /*6eb0*/  IMAD.MOV.U32 R40, RZ, RZ, R64 ;  /* 0x000000ffff287224 */ /* 0x000fe200078e0040 */
[----:B--2---:R-:W-:Y:S01]  /*6ec0*/  HMMA.16816.F32 R60, R80, R56, R60 ;  /* 0x00000038503c723c */ /* 0x004fe2000000183c */
[----:B------:R-:W-:Y:S02]  /*6ed0*/  IMAD.MOV.U32 R39, RZ, RZ, R65 ;  /* 0x000000ffff277224 */ /* 0x000fe400078e0041 */
[----:B------:R-:W-:Y:S02]  /*6ee0*/  IMAD.MOV.U32 R35, RZ, RZ, R33 ;  /* 0x000000ffff237224 */ /* 0x000fe400078e0021 */
[----:B------:R-:W-:Y:S01]  /*6ef0*/  IMAD.WIDE R64, R190, 0x2, R36 ;  /* 0x00000002be407825 */ /* 0x000fe200078e0224 */
[----:B------:R-:W-:-:S03]  /*6f00*/  MOV R37, R67 ;  /* 0x0000004300257202 */ /* 0x000fc60000000f00 */
[----:B------:R-:W-:Y:S02]  /*6f10*/  IMAD.MOV.U32 R33, RZ, RZ, R31 ;  /* 0x000000ffff217224 */ /* 0x000fe400078e001f */
[----:B------:R-:W-:Y:S02]  /*6f20*/  IMAD.MOV.U32 R31, RZ, RZ, R29 ;  /* 0x000000ffff1f7224 */ /* 0x000fe400078e001d */
[----:B------:R-:W-:Y:S02]  /*6f30*/  IMAD.MOV.U32 R38, RZ, RZ, R66 ;  /* 0x000000ffff267224 */ /* 0x000fe400078e0042 */
[----:B------:R-:W-:Y:S02]  /*6f40*/  IMAD.MOV.U32 R29, RZ, RZ, R27 ;  /* 0x000000ffff1d7224 */ /* 0x000fe400078e001b */
[----:B------:R-:W-:-:S04]  /*6f50*/  IMAD.WIDE R66, R190, 0x2, R34 ;  /* 0x00000002be427825 */ /* 0x000fc800078e0222 */
[----:B------:R-:W-:Y:S02]  /*6f60*/  IMAD.MOV.U32 R36, RZ, RZ, R64 ;  /* 0x000000ffff247224 */ /* 0x000fe400078e0040 */
[----:B------:R-:W-:Y:S02]  /*6f70*/  IMAD.MOV.U32 R35, RZ, RZ, R65 ;  /* 0x000000ffff237224 */ /* 0x000fe400078e0041 */
[----:B------:R-:W-:-:S04]  /*6f80*/  IMAD.WIDE R64, R190, 0x2, R32 ;  /* 0x00000002be407825 */ /* 0x000fc800078e0220 */
        /* <DEDUP_REMOVED lines=14> */
[----:B------:R-:W-:Y:S02]  /*7070*/  VIADD R194, R194, 0xffffffff ;  /* 0xffffffffc2c27836 */ /* 0x000fe40000000000 */
[----:B------:R-:W-:Y:S02]  /*7080*/  IMAD.MOV.U32 R26, RZ, RZ, R64 ;  /* 0x000000ffff1a7224 */ /* 0x000fe400078e0040 */
[----:B------:R-:W-:Y:S02]  /*7090*/  IMAD.MOV.U32 R25, RZ, RZ, R65 ;  /* 0x000000ffff197224 */ /* 0x000fe400078e0041 */
[----:B------:R-:W-:Y:S01]  /*70a0*/  IMAD.WIDE R64, R190, 0x2, R22 ;  /* 0x00000002be407825 */ /* 0x000fe200078e0216 */
[----:B------:R-:W-:-:S03]  /*70b0*/  ISETP.NE.U32.AND P0, PT, R194, RZ, PT ;  /* 0x000000ffc200720c */ /* 0x000fc60003f05070 */
        /* <DEDUP_REMOVED lines=8> */
[----:B---3--:R-:W-:Y:S03]  /*7140*/  HMMA.16816.F32 R100, R72, R70, R100 ;  /* 0x000000464864723c */ /* 0x008fe60000001864 */
[----:B------:R-:W-:-:S02]  /*7150*/  IMAD.MOV.U32 R15, RZ, RZ, R13 ;  /* 0x000000ffff0f7224 */ /* 0x000fc400078e000d */
[----:B------:R-:W-:Y:S01]  /*7160*/  IMAD.MOV.U32 R20, RZ, RZ, R56 ;  /* 0x000000ffff147224 */ /* 0x000fe200078e0038 */
[----:B------:R-:W-:Y:S01]  /*7170*/  HMMA.16816.F32 R76, R72, R86, R76 ;  /* 0x00000056484c723c */ /* 0x000fe2000000184c */
[----:B------:R-:W-:Y:S02]  /*7180*/  IMAD.MOV.U32 R19, RZ, RZ, R57 ;  /* 0x000000ffff137224 */ /* 0x000fe400078e0039 */
[----:B------:R-:W-:-:S03]  /*7190*/  IMAD.WIDE R56, R190, 0x2, R16 ;  /* 0x00000002be387825 */ /* 0x000fc600078e0210 */
[----:B------:R-:W-:Y:S01]  /*71a0*/  HMMA.16816.F32 R92, R72, R98, R92 ;  /* 0x00000062485c723c */ /* 0x000fe2000000185c */
[----:B------:R-:W-:Y:S02]  /*71b0*/  IMAD.MOV.U32 R13, RZ, RZ, R11 ;  /* 0x000000ffff0d7224 */ /* 0x000fe400078e000b */
[----:B------:R-:W-:-:S03]  /*71c0*/  IMAD.MOV.U32 R242, RZ, RZ, R184 ;  /* 0x000000fffff27224 */ /* 0x000fc600078e00b8 */
[----:B------:R-:W-:Y:S01]  /*71d0*/  HMMA.16816.F32 R72, R72, R58, R60 ;  /* 0x0000003a4848723c */ /* 0x000fe2000000183c */
[----:B------:R-:W-:Y:S02]  /*71e0*/  IMAD.MOV.U32 R11, RZ, RZ, R9 ;  /* 0x000000ffff0b7224 */ /* 0x000fe400078e0009 */
[----:B------:R-:W-:-:S04]  /*71f0*/  IMAD.MOV.U32 R16, RZ, RZ, R56 ;  /* 0x000000ffff107224 */ /* 0x000fc800078e0038 */
[----:B------:R-:W-:-:S04]  /*7200*/  IMAD.WIDE R58, R190, 0x2, R14 ;  /* 0x00000002be3a7825 */ /* 0x000fc800078e020e */
[----:B------:R-:W-:Y:S02]  /*7210*/  IMAD.MOV.U32 R15, RZ, RZ, R57 ;  /* 0x000000ffff0f7224 */ /* 0x000fe400078e0039 */
[----:B------:R-:W-:Y:S01]  /*7220*/  IMAD.WIDE R56, R190, 0x2, R12 ;  /* 0x00000002be387825 */ /* 0x000fe200078e020c */
[----:B------:R-:W-:-:S03]  /*7230*/  UIADD3 UR5, UR5, -0x40, URZ ;  /* 0xffffffc005057890 */ /* 0x000fc6000fffe03f */
[----:B------:R-:W-:-:S04]  /*7240*/  IMAD.WIDE R242, R190, 0x2, R242 ;  /* 0x00000002bef27825 */ /* 0x000fc800078e02f2 */
[----:B------:R-:W-:Y:S02]  /*7250*/  IMAD.MOV.U32 R14, RZ, RZ, R58 ;  /* 0x000000ffff0e7224 */ /* 0x000fe400078e003a */
[----:B------:R-:W-:Y:S02]  /*7260*/  IMAD.MOV.U32 R13, RZ, RZ, R59 ;  /* 0x000000ffff0d7224 */ /* 0x000fe400078e003b */
[----:B------:R-:W-:Y:S01]  /*7270*/  IMAD.WIDE R58, R190, 0x2, R10 ;  /* 0x00000002be3a7825 */ /* 0x000fe200078e020a */
[----:B------:R-:W-:Y:S02]  /*7280*/  MOV R184, R242 ;  /* 0x000000f200b87202 */ /* 0x000fe40000000f00 */
[----:B------:R-:W-:Y:S01]  /*7290*/  MOV R17, R65 ;  /* 0x0000004100117202 */ /* 0x000fe20000000f00 */
[----:B------:R-:W-:Y:S02]  /*72a0*/  IMAD.MOV.U32 R183, RZ, RZ, R243 ;  /* 0x000000ffffb77224 */ /* 0x000fe400078e00f3 */
[----:B------:R-:W-:-:S02]  /*72b0*/  IMAD.MOV.U32 R181, RZ, RZ, R241 ;  /* 0x000000ffffb57224 */ /* 0x000fc400078e00f1 */
[----:B------:R-:W-:Y:S02]  /*72c0*/  IMAD.MOV.U32 R42, RZ, RZ, R68 ;  /* 0x000000ffff2a7224 */ /* 0x000fe400078e0044 */
[----:B------:R-:W-:Y:S02]  /*72d0*/  IMAD.MOV.U32 R41, RZ, RZ, R69 ;  /* 0x000000ffff297224 */ /* 0x000fe400078e0045 */
[----:B------:R-:W-:Y:S02]  /*72e0*/  IMAD.MOV.U32 R30, RZ, RZ, R66 ;  /* 0x000000ffff1e7224 */ /* 0x000fe400078e0042 */
[----:B------:R-:W-:Y:S02]  /*72f0*/  IMAD.MOV.U32 R29, RZ, RZ, R67 ;  /* 0x000000ffff1d7224 */ /* 0x000fe400078e0043 */
[----:B------:R-:W-:Y:S02]  /*7300*/  IMAD.MOV.U32 R18, RZ, RZ, R64 ;  /* 0x000000ffff127224 */ /* 0x000fe400078e0040 */
[----:B------:R-:W-:-:S02]  /*7310*/  IMAD.MOV.U32 R12, RZ, RZ, R56 ;  /* 0x000000ffff0c7224 */ /* 0x000fc400078e0038 */
[----:B------:R-:W-:Y:S02]  /*7320*/  IMAD.MOV.U32 R11, RZ, RZ, R57 ;  /* 0x000000ffff0b7224 */ /* 0x000fe400078e0039 */
[----:B------:R-:W-:Y:S02]  /*7330*/  IMAD.MOV.U32 R10, RZ, RZ, R58 ;  /* 0x000000ffff0a7224 */ /* 0x000fe400078e003a */
[----:B------:R-:W-:Y:S02]  /*7340*/  IMAD.MOV.U32 R9, RZ, RZ, R59 ;  /* 0x000000ffff097224 */ /* 0x000fe400078e003b */
[----:B------:R-:W-:Y:S01]  /*7350*/  IMAD.WIDE R196, R189, 0x2, R196 ;  /* 0x00000002bdc47825 */ /* 0x000fe200078e02c4 */
[----:B------:R-:W-:Y:S06]  /*7360*/  @P0 BRA `(.L_x_2) ;  /* 0xffffffd000fc0947 */ /* 0x000fec000383ffff */
[----:B------:R-:W-:Y:S02]  /*7370*/  F2FP.F16.F32.PACK_AB R2, R79, R103 ;  /* 0x000000674f02723e */ /* 0x000fe400000000ff */
[----:B------:R-:W-:Y:S02]  /*7380*/  F2FP.F16.F32.PACK_AB R4, R77, R101 ;  /* 0x000000654d04723e */ /* 0x000fe400000000ff */
[----:B------:R-:W-:Y:S02]  /*7390*/  F2FP.F16.F32.PACK_AB R3, R75, R95 ;  /* 0x0000005f4b03723e */ /* 0x000fe400000000ff */
[----:B------:R-:W-:Y:S02]  /*73a0*/  F2FP.F16.F32.PACK_AB R79, R74, R94 ;  /* 0x0000005e4a4f723e */ /* 0x000fe400000000ff */
[----:B------:R-:W-:Y:S02]  /*73b0*/  F2FP.F16.F32.PACK_AB R78, R78, R102 ;  /* 0x000000664e4e723e */ /* 0x000fe400000000ff */
[----:B------:R-:W-:-:S02]  /*73c0*/  F2FP.F16.F32.PACK_AB R5, R73, R93 ;  /* 0x0000005d4905723e */ /* 0x000fc400000000ff */
[----:B------:R-:W-:Y:S02]  /*73d0*/  F2FP.F16.F32.PACK_AB R77, R72, R92 ;  /* 0x0000005c484d723e */ /* 0x000fe400000000ff */
[----:B------:R-:W-:-:S07]  /*73e0*/  F2FP.F16.F32.PACK_AB R76, R76, R100 ;  /* 0x000000644c4c723e */ /* 0x000fce00000000ff */
.L_x_1:
[----:B------:R-:W-:Y:S01]  /*73f0*/  SHF.R.S32.HI R7, RZ, 0x4, R192 ;  /* 0x00000004ff077819 */ /* 0x000fe200000114c0 */
[----:B------:R-:W-:Y:S01]  /*7400*/  BAR.SYNC.DEFER_BLOCKING 0x0 ;  /* 0x0000000000007b1d */ /* 0x000fe20000010000 */
[C---:B------:R-:W-:Y:S01]  /*7410*/  IMAD.SHL.U32 R0, R192.reuse, 0x8, RZ ;  /* 0x00000008c0007824 */ /* 0x040fe200078e00ff */
[----:B------:R-:W-:Y:S02]  /*7420*/  LOP3.LUT R6, R192, 0xc, RZ, 0xc0, !PT ;  /* 0x0000000cc0067812 */ /* 0x000fe400078ec0ff */
[----:B------:R-:W-:Y:S02]  /*7430*/  SGXT R7, R7, 0x1 ;  /* 0x000000010707781a */ /* 0x000fe40000000200 */
[----:B------:R-:W-:Y:S02]  /*7440*/  LOP3.LUT R9, R0, 0xf8, RZ, 0xc0, !PT ;  /* 0x000000f800097812 */ /* 0x000fe400078ec0ff */
[----:B------:R-:W0:Y:S01]  /*7450*/  LDC R19, c[0x0][0x248] ;  /* 0x00009200ff137b82 */ /* 0x000e220000000800 */
[----:B------:R-:W-:Y:S01]  /*7460*/  LOP3.LUT R7, R7, 0x820, RZ, 0xc0, !PT ;  /* 0x0000082007077812 */ /* 0x000fe200078ec0ff */
[----:B------:R-:W-:Y:S01]  /*7470*/  ULDC.64 UR8, c[0x0][0x228] ;  /* 0x00008a0000087ab9 */ /* 0x000fe20000000a00 */
[----:B------:R-:W-:-:S02]  /*7480*/  LOP3.LUT R191, R191, 0x700, R0, 0xf8, !PT ;  /* 0x00000700bfbf7812 */ /* 0x000fc400078ef800 */
[C---:B------:R-:W-:Y:S01]  /*7490*/  LEA R9, R6.reuse, R9, 0x9 ;  /* 0x0000000906097211 */ /* 0x040fe200078e48ff */
[----:B------:R-:W-:Y:S01]  /*74a0*/  IMAD R0, R6, 0x2, R7 ;  /* 0x0000000206007824 */ /* 0x000fe200078e0207 */
[----:B------:R-:W-:Y:S02]  /*74b0*/  LOP3.LUT R193, R193, 0x100, RZ, 0xc0, !PT ;  /* 0x00000100c1c17812 */ /* 0x000fe400078ec0ff */
[--C-:B------:R-:W-:Y:S02]  /*74c0*/  SHF.R.U32.HI R7, RZ, 0x4, R192.reuse ;  /* 0x00000004ff077819 */ /* 0x100fe400000116c0 */
[----:B------:R-:W-:Y:S02]  /*74d0*/  LOP3.LUT R191, R0, R191, RZ, 0x3c, !PT ;  /* 0x000000bf00bf7212 */ /* 0x000fe400078e3cff */
[----:B------:R-:W-:Y:S02]  /*74e0*/  LOP3.LUT R0, R9, 0x60, R192, 0x78, !PT ;  /* 0x0000006009007812 */ /* 0x000fe400078e78c0 */
[----:B------:R-:W-:Y:S01]  /*74f0*/  LOP3.LUT R6, R191, 0x40, RZ, 0x3c, !PT ;  /* 0x00000040bf067812 */ /* 0x000fe200078e3cff */
[----:B------:R-:W-:Y:S01]  /*7500*/  STS.64 [R191+UR4], R76 ;  /* 0x0000004cbf007988 */ /* 0x000fe20008000a04 */
[----:B------:R-:W-:-:S02]  /*7510*/  IADD3 R193, R0, UR4, R193 ;  /* 0x0000000400c17c10 */ /* 0x000fc4000fffe0c1 */
[----:B------:R-:W-:Y:S01]  /*7520*/  ISETP.GE.AND P0, PT, R186, UR8, PT ;  /* 0x00000008ba007c0c */ /* 0x000fe2000bf06270 */
[----:B------:R-:W-:Y:S04]  /*7530*/  STS.64 [R191+UR4+0x80], R4 ;  /* 0x00008004bf007988 */ /* 0x000fe80008000a04 */
[----:B------:R-:W-:Y:S04]  /*7540*/  STS.64 [R6+UR4+0x1000], R78 ;  /* 0x0010004e06007988 */ /* 0x000fe80008000a04 */
[----:B------:R1:W-:Y:S01]  /*7550*/  STS.64 [R6+UR4+0x1080], R2 ;  /* 0x0010800206007988 */ /* 0x0003e20008000a04 */
[----:B------:R-:W-:-:S02]  /*7560*/  ULDC UR4, c[0x0][0x244] ;  /* 0x0000910000047ab9 */ /* 0x000fc40000000800 */
[----:B------:R-:W-:Y:S01]  /*7570*/  IMAD R0, R186, UR4, RZ ;  /* 0x00000004ba007c24 */ /* 0x000fe2000f8e02ff */
[----:B------:R-:W-:Y:S06]  /*7580*/  BAR.SYNC.DEFER_BLOCKING 0x0 ;  /* 0x0000000000007b1d */ /* 0x000fec0000010000 */
[----:B------:R-:W-:Y:S02]  /*7590*/  ULDC.64 UR4, c[0x0][0x220] ;  /* 0x0000880000047ab9 */ /* 0x000fe40000000a00 */
[----:B------:R-:W-:Y:S02]  /*75a0*/  LEA R17, P1, R0, UR4, 0x1 ;  /* 0x0000000400117c11 */ /* 0x000fe4000f8208ff */
[----:B-1----:R-:W-:-:S02]  /*75b0*/  SGXT.U32 R6, R7, 0x4 ;  /* 0x000000040706781a */ /* 0x002fc40000000000 */
[----:B------:R-:W-:Y:S02]  /*75c0*/  LEA.HI.X.SX32 R18, R0, UR5, 0x1, P1 ;  /* 0x0000000500127c11 */ /* 0x000fe400088f0eff */
[C---:B------:R-:W-:Y:S02]  /*75d0*/  LEA.HI R0, R192.reuse, 0x30, RZ, 0x1c ;  /* 0x00000030c0007811 */ /* 0x040fe400078fe0ff */
[C---:B------:R-:W-:Y:S02]  /*75e0*/  LOP3.LUT R3, R185.reuse, 0x10, R6, 0xfe, !PT ;  /* 0x00000010b9037812 */ /* 0x040fe400078efe06 */
[----:B------:R-:W-:Y:S01]  /*75f0*/  LEA.HI R192, R192, R185, RZ, 0x1c ;  /* 0x000000b9c0c07211 */ /* 0x000fe200078fe0ff */
[C---:B------:R-:W-:Y:S01]  /*7600*/  IMAD.IADD R9, R185.reuse, 0x1, R0 ;  /* 0x00000001b9097824 */ /* 0x040fe200078e0200 */
[----:B------:R-:W-:Y:S01]  /*7610*/  LOP3.LUT R0, R185, R6, RZ, 0xfc, !PT ;  /* 0x00000006b9007212 */ /* 0x000fe200078efcff */
[-C--:B0-----:R-:W-:Y:S01]  /*7620*/  IMAD R5, R3, R19.reuse, RZ ;  /* 0x0000001303057224 */ /* 0x081fe200078e02ff */
[C-C-:B------:R-:W-:Y:S01]  /*7630*/  LOP3.LUT R13, R185.reuse, 0xe0, R6.reuse, 0xfe, !PT ;  /* 0x000000e0b90d7812 */ /* 0x140fe200078efe06 */
[----:B------:R-:W0:Y:S02]  /*7640*/  LDS.64 R20, [R193] ;  /* 0x00000000c1147984 */ /* 0x000e240000000a00 */
[C---:B------:R-:W-:Y:S01]  /*7650*/  IMAD R15, R0.reuse, R19, RZ ;  /* 0x00000013000f7224 */ /* 0x040fe200078e02ff */
[----:B------:R-:W-:Y:S01]  /*7660*/  ISETP.LT.AND P4, PT, R0, UR9, !P0 ;  /* 0x0000000900007c0c */ /* 0x000fe2000c781270 */
[----:B------:R-:W1:Y:S01]  /*7670*/  LDS.64 R22, [R193+0x200] ;  /* 0x00020000c1167984 */ /* 0x000e620000000a00 */
[----:B------:R-:W-:-:S02]  /*7680*/  LOP3.LUT R4, R185, 0xd0, R6, 0xfe, !PT ;  /* 0x000000d0b9047812 */ /* 0x000fc400078efe06 */
[----:B------:R-:W-:Y:S01]  /*7690*/  LEA R2, P2, R15, R17, 0x1 ;  /* 0x000000110f027211 */ /* 0x000fe200078408ff */
[----:B------:R-:W2:Y:S01]  /*76a0*/  LDS.64 R24, [R193+0x400] ;  /* 0x00040000c1187984 */ /* 0x000ea20000000a00 */
[C-C-:B------:R-:W-:Y:S02]  /*76b0*/  LOP3.LUT R11, R185.reuse, 0xc0, R6.reuse, 0xfe, !PT ;  /* 0x000000c0b90b7812 */ /* 0x140fe400078efe06 */
[C-C-:B------:R-:W-:Y:S01]  /*76c0*/  LOP3.LUT R7, R185.reuse, 0xa0, R6.reuse, 0xfe, !PT ;  /* 0x000000a0b9077812 */ /* 0x140fe200078efe06 */
[----:B------:R-:W3:Y:S01]  /*76d0*/  LDS.64 R26, [R193+0x600] ;  /* 0x00060000c11a7984 */ /* 0x000ee20000000a00 */
[C-C-:B------:R-:W-:Y:S02]  /*76e0*/  LOP3.LUT R10, R185.reuse, 0x90, R6.reuse, 0xfe, !PT ;  /* 0x00000090b90a7812 */ /* 0x140fe400078efe06 */
[C-C-:B------:R-:W-:Y:S02]  /*76f0*/  LOP3.LUT R12, R185.reuse, 0x80, R6.reuse, 0xfe, !PT ;  /* 0x00000080b90c7812 */ /* 0x140fe400078efe06 */
[----:B------:R-:W-:-:S02]  /*7700*/  LOP3.LUT R0, R185, 0x60, R6, 0xfe, !PT ;  /* 0x00000060b9007812 */ /* 0x000fc400078efe06 */
[C-C-:B------:R-:W-:Y:S02]  /*7710*/  LOP3.LUT R14, R185.reuse, 0x50, R6.reuse, 0xfe, !PT ;  /* 0x00000050b90e7812 */ /* 0x140fe400078efe06 */
[C-C-:B------:R-:W-:Y:S02]  /*7720*/  LOP3.LUT R8, R185.reuse, 0x40, R6.reuse, 0xfe, !PT ;  /* 0x00000040b9087812 */ /* 0x140fe400078efe06 */
[----:B------:R-:W-:Y:S02]  /*7730*/  LOP3.LUT R185, R185, 0x20, R6, 0xfe, !PT ;  /* 0x00000020b9b97812 */ /* 0x000fe400078efe06 */
[----:B------:R-:W-:Y:S02]  /*7740*/  ISETP.LT.AND P1, PT, R3, UR9, !P0 ;  /* 0x0000000903007c0c */ /* 0x000fe4000c721270 */
[----:B------:R-:W-:Y:S01]  /*7750*/  LEA.HI.X.SX32 R3, R15, R18, 0x1, P2 ;  /* 0x000000120f037211 */ /* 0x000fe200010f0eff */
[----:B------:R-:W-:Y:S01]  /*7760*/  IMAD R16, R185, R19, RZ ;  /* 0x00000013b9107224 */ /* 0x000fe200078e02ff */
[----:B------:R-:W-:Y:S01]  /*7770*/  ISETP.LT.AND P2, PT, R4, UR9, !P0 ;  /* 0x0000000904007c0c */ /* 0x000fe2000c741270 */
[----:B------:R-:W-:Y:S01]  /*7780*/  IMAD R15, R19, 0x40, R15 ;  /* 0x00000040130f7824 */ /* 0x000fe200078e020f */
[----:B------:R-:W-:-:S02]  /*7790*/  LEA R4, P5, R5, R17, 0x1 ;  /* 0x0000001105047211 */ /* 0x000fc400078a08ff */
[----:B------:R-:W-:Y:S02]  /*77a0*/  ISETP.LT.AND P3, PT, R185, UR9, !P0 ;  /* 0x00000009b9007c0c */ /* 0x000fe4000c761270 */
[-C--:B------:R-:W-:Y:S02]  /*77b0*/  LEA.HI.X.SX32 R5, R5, R18.reuse, 0x1, P5 ;  /* 0x0000001205057211 */ /* 0x080fe400028f0eff */
[C---:B------:R-:W-:Y:S02]  /*77c0*/  LEA R6, P6, R16.reuse, R17, 0x1 ;  /* 0x0000001110067211 */ /* 0x040fe400078c08ff */
[----:B------:R-:W-:Y:S01]  /*77d0*/  ISETP.LT.AND P5, PT, R7, UR9, !P0 ;  /* 0x0000000907007c0c */ /* 0x000fe2000c7a1270 */
[----:B0-----:R0:W-:Y:S01]  /*77e0*/  @P4 STG.E.U16 desc[UR6][R2.64], R20 ;  /* 0x0000001402004986 */ /* 0x0011e2000c101506 */
[C---:B------:R-:W-:Y:S01]  /*77f0*/  ISETP.LT.AND P4, PT, R9.reuse, UR9, !P0 ;  /* 0x0000000909007c0c */ /* 0x040fe2000c781270 */
[----:B------:R-:W-:Y:S01]  /*7800*/  IMAD R9, R9, R19, RZ ;  /* 0x0000001309097224 */ /* 0x000fe200078e02ff */
[----:B------:R-:W-:Y:S01]  /*7810*/  LEA.HI.X.SX32 R7, R16, R18, 0x1, P6 ;  /* 0x0000001210077211 */ /* 0x000fe200030f0eff */
[----:B-1----:R1:W-:Y:S01]  /*7820*/  @P1 STG.E.U16 desc[UR6][R4.64], R22 ;  /* 0x0000001604001986 */ /* 0x0023e2000c101506 */
[----:B------:R-:W-:-:S02]  /*7830*/  ISETP.LT.AND P1, PT, R8, UR9, !P0 ;  /* 0x0000000908007c0c */ /* 0x000fc4000c721270 */
[-C--:B------:R-:W-:Y:S01]  /*7840*/  LEA R8, P6, R9, R17.reuse, 0x1 ;  /* 0x0000001109087211 */ /* 0x080fe200078c08ff */
[----:B--2---:R2:W-:Y:S01]  /*7850*/  @P3 STG.E.U16 desc[UR6][R6.64], R24 ;  /* 0x0000001806003986 */ /* 0x0045e2000c101506 */
[----:B------:R-:W-:Y:S01]  /*7860*/  ISETP.LT.AND P3, PT, R14, UR9, !P0 ;  /* 0x000000090e007c0c */ /* 0x000fe2000c761270 */
[----:B------:R-:W-:Y:S01]  /*7870*/  IMAD R14, R19, 0x10, R15 ;  /* 0x00000010130e7824 */ /* 0x000fe200078e020f */
[-C--:B------:R-:W-:Y:S02]  /*7880*/  LEA.HI.X.SX32 R9, R9, R18.reuse, 0x1, P6 ;  /* 0x0000001209097211 */ /* 0x080fe400030f0eff */
[CC--:B0-----:R-:W-:Y:S02]  /*7890*/  LEA R2, P6, R15.reuse, R17.reuse, 0x1 ;  /* 0x000000110f027211 */ /* 0x0c1fe400078c08ff */
[----:B------:R-:W-:Y:S01]  /*78a0*/  PRMT R20, R20, 0x7632, R20 ;  /* 0x0000763214147816 */ /* 0x000fe20000000014 */
[----:B---3--:R-:W-:Y:S01]  /*78b0*/  @P4 STG.E.U16 desc[UR6][R8.64], R26 ;  /* 0x0000001a08004986 */ /* 0x008fe2000c101506 */
[----:B------:R-:W-:Y:S01]  /*78c0*/  LEA.HI.X.SX32 R3, R15, R18, 0x1, P6 ;  /* 0x000000120f037211 */ /* 0x000fe200030f0eff */
[----:B------:R-:W-:Y:S01]  /*78d0*/  IMAD R15, R19, 0x10, R14 ;  /* 0x00000010130f7824 */ /* 0x000fe200078e020e */
[----:B------:R-:W-:Y:S01]  /*78e0*/  ISETP.LT.AND P4, PT, R0, UR9, !P0 ;  /* 0x0000000900007c0c */ /* 0x000fe2000c781270 */
[----:B------:R-:W-:Y:S01]  /*78f0*/  VIADD R0, R192, 0x70 ;  /* 0x00000070c0007836 */ /* 0x000fe20000000000 */
[----:B-1----:R-:W-:Y:S01]  /*7900*/  LEA R4, P6, R14, R17, 0x1 ;  /* 0x000000110e047211 */ /* 0x002fe200078c08ff */
[----:B------:R0:W-:Y:S01]  /*7910*/  @P1 STG.E.U16 desc[UR6][R2.64], R20 ;  /* 0x0000001402001986 */ /* 0x0001e2000c101506 */
[----:B------:R-:W-:-:S02]  /*7920*/  PRMT R22, R22, 0x7632, R22 ;  /* 0x0000763216167816 */ /* 0x000fc40000000016 */
[-C--:B------:R-:W-:Y:S02]  /*7930*/  LEA.HI.X.SX32 R5, R14, R18.reuse, 0x1, P6 ;  /* 0x000000120e057211 */ /* 0x080fe400030f0eff */
[C---:B------:R-:W-:Y:S01]  /*7940*/  ISETP.LT.AND P1, PT, R0.reuse, UR9, !P0 ;  /* 0x0000000900007c0c */ /* 0x040fe2000c721270 */
[----:B------:R-:W-:Y:S01]  /*7950*/  IMAD R0, R0, R19, RZ ;  /* 0x0000001300007224 */ /* 0x000fe200078e02ff */
[C---:B--2---:R-:W-:Y:S01]  /*7960*/  LEA R6, P6, R15.reuse, R17, 0x1 ;  /* 0x000000110f067211 */ /* 0x044fe200078c08ff */
[----:B------:R1:W-:Y:S01]  /*7970*/  @P3 STG.E.U16 desc[UR6][R4.64], R22 ;  /* 0x0000001604003986 */ /* 0x0003e2000c101506 */
[----:B------:R-:W-:Y:S02]  /*7980*/  ISETP.LT.AND P3, PT, R12, UR9, !P0 ;  /* 0x000000090c007c0c */ /* 0x000fe4000c761270 */
[----:B------:R-:W-:Y:S01]  /*7990*/  LEA.HI.X.SX32 R7, R15, R18, 0x1, P6 ;  /* 0x000000120f077211 */ /* 0x000fe200030f0eff */
[----:B------:R-:W-:Y:S01]  /*79a0*/  IMAD R15, R19, 0x20, R15 ;  /* 0x00000020130f7824 */ /* 0x000fe200078e020f */
[----:B0-----:R-:W-:-:S02]  /*79b0*/  PRMT R3, R24, 0x7632, R3 ;  /* 0x0000763218037816 */ /* 0x001fc40000000003 */
[-C--:B------:R-:W-:Y:S02]  /*79c0*/  LEA R2, P6, R0, R17.reuse, 0x1 ;  /* 0x0000001100027211 */ /* 0x080fe400078c08ff */
[----:B------:R-:W-:Y:S01]  /*79d0*/  PRMT R26, R26, 0x7632, R26 ;  /* 0x000076321a1a7816 */ /* 0x000fe2000000001a */
[----:B------:R0:W-:Y:S01]  /*79e0*/  @P4 STG.E.U16 desc[UR6][R6.64], R3 ;  /* 0x0000000306004986 */ /* 0x0001e2000c101506 */
[----:B------:R-:W-:Y:S01]  /*79f0*/  LEA R8, P4, R15, R17, 0x1 ;  /* 0x000000110f087211 */ /* 0x000fe200078808ff */
[----:B-1----:R-:W-:-:S03]  /*7a00*/  IMAD R5, R19, 0x10, R15 ;  /* 0x0000001013057824 */ /* 0x002fc600078e020f */
[-C--:B------:R-:W-:Y:S02]  /*7a10*/  LEA.HI.X.SX32 R9, R15, R18.reuse, 0x1, P4 ;  /* 0x000000120f097211 */ /* 0x080fe400020f0eff */
[-C--:B0-----:R-:W-:Y:S01]  /*7a20*/  LEA.HI.X.SX32 R3, R0, R18.reuse, 0x1, P6 ;  /* 0x0000001200037211 */ /* 0x081fe200030f0eff */
[----:B------:R-:W-:Y:S01]  /*7a30*/  VIADD R0, R192, 0xb0 ;  /* 0x000000b0c0007836 */ /* 0x000fe20000000000 */
[----:B------:R-:W-:Y:S01]  /*7a40*/  ISETP.LT.AND P6, PT, R10, UR9, !P0 ;  /* 0x000000090a007c0c */ /* 0x000fe2000c7c1270 */
[----:B------:R-:W-:Y:S02]  /*7a50*/  IMAD R10, R19, 0x10, R5 ;  /* 0x00000010130a7824 */ /* 0x000fe400078e0205 */
[----:B------:R0:W-:Y:S01]  /*7a60*/  @P1 STG.E.U16 desc[UR6][R2.64], R26 ;  /* 0x0000001a02001986 */ /* 0x0001e2000c101506 */
[C---:B------:R-:W-:Y:S01]  /*7a70*/  ISETP.LT.AND P4, PT, R0.reuse, UR9, !P0 ;  /* 0x0000000900007c0c */ /* 0x040fe2000c781270 */
[----:B------:R-:W-:Y:S01]  /*7a80*/  IMAD R0, R0, R19, RZ ;  /* 0x0000001300007224 */ /* 0x000fe200078e02ff */
[-C--:B------:R-:W-:Y:S01]  /*7a90*/  LEA R4, P1, R5, R17.reuse, 0x1 ;  /* 0x0000001105047211 */ /* 0x080fe200078208ff */
[C---:B------:R-:W-:Y:S01]  /*7aa0*/  IMAD R12, R19.reuse, 0x20, R10 ;  /* 0x00000020130c7824 */ /* 0x040fe200078e020a */
[----:B------:R1:W-:Y:S01]  /*7ab0*/  @P3 STG.E.U16 desc[UR6][R8.64], R21 ;  /* 0x0000001508003986 */ /* 0x0003e2000c101506 */
[----:B------:R-:W-:Y:S01]  /*7ac0*/  VIADD R192, R192, 0xf0 ;  /* 0x000000f0c0c07836 */ /* 0x000fe20000000000 */
[----:B------:R-:W-:Y:S01]  /*7ad0*/  LEA R6, P3, R0, R17, 0x1 ;  /* 0x0000001100067211 */ /* 0x000fe200078608ff */
[----:B------:R-:W-:Y:S01]  /*7ae0*/  IMAD R14, R19, 0x10, R12 ;  /* 0x00000010130e7824 */ /* 0x000fe200078e020c */
[-C--:B------:R-:W-:Y:S01]  /*7af0*/  LEA.HI.X.SX32 R5, R5, R18.reuse, 0x1, P1 ;  /* 0x0000001205057211 */ /* 0x080fe200008f0eff */
[----:B------:R-:W-:Y:S01]  /*7b00*/  IMAD R15, R192, R19, RZ ;  /* 0x00000013c00f7224 */ /* 0x000fe200078e02ff */
[----:B------:R-:W-:Y:S01]  /*7b10*/  LEA.HI.X.SX32 R7, R0, R18, 0x1, P3 ;  /* 0x0000001200077211 */ /* 0x000fe200018f0eff */
[----:B------:R-:W-:Y:S01]  /*7b20*/  IMAD R0, R19, 0x10, R14 ;  /* 0x0000001013007824 */ /* 0x000fe200078e020e */
[-C--:B0-----:R-:W-:Y:S01]  /*7b30*/  LEA R2, P1, R10, R17.reuse, 0x1 ;  /* 0x000000110a027211 */ /* 0x081fe200078208ff */
[----:B------:R0:W-:Y:S01]  /*7b40*/  @P6 STG.E.U16 desc[UR6][R4.64], R23 ;  /* 0x0000001704006986 */ /* 0x0001e2000c101506 */
[----:B-1----:R-:W-:-:S02]  /*7b50*/  LEA R8, P3, R12, R17, 0x1 ;  /* 0x000000110c087211 */ /* 0x002fc400078608ff */
[-C--:B------:R-:W-:Y:S02]  /*7b60*/  LEA.HI.X.SX32 R3, R10, R18.reuse, 0x1, P1 ;  /* 0x000000120a037211 */ /* 0x080fe400008f0eff */
[----:B------:R-:W-:Y:S02]  /*7b70*/  LEA.HI.X.SX32 R9, R12, R18, 0x1, P3 ;  /* 0x000000120c097211 */ /* 0x000fe400018f0eff */
[----:B------:R-:W-:Y:S01]  /*7b80*/  ISETP.LT.AND P3, PT, R11, UR9, !P0 ;  /* 0x000000090b007c0c */ /* 0x000fe2000c761270 */
[----:B------:R1:W-:Y:S01]  /*7b90*/  @P5 STG.E.U16 desc[UR6][R2.64], R25 ;  /* 0x0000001902005986 */ /* 0x0003e2000c101506 */
[-C--:B------:R-:W-:Y:S02]  /*7ba0*/  LEA R10, P6, R14, R17.reuse, 0x1 ;  /* 0x000000110e0a7211 */ /* 0x080fe400078c08ff */
[----:B0-----:R-:W-:Y:S01]  /*7bb0*/  LEA R4, P1, R0, R17, 0x1 ;  /* 0x0000001100047211 */ /* 0x001fe200078208ff */
[----:B------:R1:W-:Y:S01]  /*7bc0*/  @P4 STG.E.U16 desc[UR6][R6.64], R27 ;  /* 0x0000001b06004986 */ /* 0x0003e2000c101506 */
[----:B------:R-:W-:-:S02]  /*7bd0*/  PRMT R21, R21, 0x7632, R21 ;  /* 0x0000763215157816 */ /* 0x000fc40000000015 */
[-C--:B------:R-:W-:Y:S02]  /*7be0*/  LEA.HI.X.SX32 R5, R0, R18.reuse, 0x1, P1 ;  /* 0x0000001200057211 */ /* 0x080fe400008f0eff */
[----:B------:R-:W-:Y:S02]  /*7bf0*/  ISETP.LT.AND P1, PT, R192, UR9, !P0 ;  /* 0x00000009c0007c0c */ /* 0x000fe4000c721270 */
[----:B------:R-:W-:Y:S01]  /*7c00*/  ISETP.LT.AND P0, PT, R13, UR9, !P0 ;  /* 0x000000090d007c0c */ /* 0x000fe2000c701270 */
[----:B------:R1:W-:Y:S01]  /*7c10*/  @P3 STG.E.U16 desc[UR6][R8.64], R21 ;  /* 0x0000001508003986 */ /* 0x0003e2000c101506 */
[----:B------:R-:W-:Y:S02]  /*7c20*/  LEA.HI.X.SX32 R11, R14, R18, 0x1, P6 ;  /* 0x000000120e0b7211 */ /* 0x000fe400030f0eff */
[----:B------:R-:W-:Y:S02]  /*7c30*/  PRMT R23, R23, 0x7632, R23 ;  /* 0x0000763217177816 */ /* 0x000fe40000000017 */
[----:B------:R-:W-:-:S02]  /*7c40*/  PRMT R0, R25, 0x7632, R0 ;  /* 0x0000763219007816 */ /* 0x000fc40000000000 */
[C---:B------:R-:W-:Y:S01]  /*7c50*/  LEA R12, P6, R15.reuse, R17, 0x1 ;  /* 0x000000110f0c7211 */ /* 0x040fe200078c08ff */
[----:B------:R1:W-:Y:S03]  /*7c60*/  @P2 STG.E.U16 desc[UR6][R10.64], R23 ;  /* 0x000000170a002986 */ /* 0x0003e6000c101506 */
[----:B------:R-:W-:Y:S01]  /*7c70*/  LEA.HI.X.SX32 R13, R15, R18, 0x1, P6 ;  /* 0x000000120f0d7211 */ /* 0x000fe200030f0eff */
[----:B------:R1:W-:Y:S01]  /*7c80*/  @P0 STG.E.U16 desc[UR6][R4.64], R0 ;  /* 0x0000000004000986 */ /* 0x0003e2000c101506 */
[----:B------:R-:W-:Y:S07]  /*7c90*/  @!P1 EXIT ;  /* 0x000000000000994d */ /* 0x000fee0003800000 */
[----:B-1----:R-:W-:-:S05]  /*7ca0*/  PRMT R6, R27, 0x7632, R6 ;  /* 0x000076321b067816 */ /* 0x002fca0000000006 */
[----:B------:R-:W-:Y:S01]  /*7cb0*/  STG.E.U16 desc[UR6][R12.64], R6 ;  /* 0x000000060c007986 */ /* 0x000fe2000c101506 */
[----:B------:R-:W-:Y:S05]  /*7cc0*/  EXIT ;  /* 0x000000000000794d */ /* 0x000fea0003800000 */
.L_x_3:
[----:B------:R-:W-:-:S00]  /*7cd0*/  BRA `(.L_x_3) ;  /* 0xfffffffc00fc7947 */ /* 0x000fc0000383ffff */
[----:B------:R-:W-:-:S00]  /*7ce0*/  NOP ;  /* 0x0000000000007918 */ /* 0x000fc00000000000 */
        /* <DEDUP_REMOVED lines=9> */
.L_x_4:


//--------------------- .nv.shared.matmul_kernel  --------------------------
	.section	.nv.shared.matmul_kernel,"aw",@nobits
	.sectionflags	@""
	.align	16
	.zero		1024


//--------------------- .nv.shared.reserved.0     --------------------------
	.section	.nv.shared.reserved.0,"aw",@nobits
	.weak		__nv_reservedSMEM_offset_0_alias
	.size		__nv_reservedSMEM_offset_0_alias, 0, 0
	.other		__nv_reservedSMEM_offset_0_alias,@"STO_CUDA_RESERVED_SHARED STV_DEFAULT"
__nv_reservedSMEM_offset_0_alias:
	.zero		0


//--------------------- .nv.constant0.matmul_kernel --------------------------
	.section	.nv.constant0.matmul_kernel,"a",@progbits
	.sectionflags	@""
	.align	4
.nv.constant0.matmul_kernel:
	.zero		608


//--------------------- SYMBOLS --------------------------

	.type		.nv.reservedSmem.offset0,@object
	.size		.nv.reservedSmem.offset0,0x4
